	.target	sm_90a

	.elftype	@"ET_EXEC"


//--------------------- .note.nv.tkinfo           --------------------------
	.section	.note.nv.tkinfo,"",@"SHT_NOTE"
	.sectionflags	@"SHF_NOTE_NV_TKINFO"
	.tkinfo
        /*0018*/ 	.word	0x00000002
        /*0030*/ 	.string	""
        /*0030*/ 	.string	"ptxas"
        /*0030*/ 	.string	"Cuda compilation tools, release 13.0, V13.0.88"
        /*0030*/ 	.string	"Build cuda_13.0.r13.0/compiler.36424714_0"
        /*0030*/ 	.string	"-arch sm_90a -m 64 "



//--------------------- .note.nv.cuinfo           --------------------------
	.section	.note.nv.cuinfo,"",@"SHT_NOTE"
	.sectionflags	@"SHF_NOTE_NV_CUINFO"
        /*0018*/ 	.short	0x0002
        /*001a*/ 	.short	0x005a
        /*001c*/ 	.short	0x0082
	.zero		2


//--------------------- .nv.info                  --------------------------
	.section	.nv.info,"",@"SHT_CUDA_INFO"
	.align	4


	//----- nvinfo : EIATTR_REGCOUNT
	.align		4
        /*0000*/ 	.byte	0x04, 0x2f
        /*0002*/ 	.short	(.L_12 - .L_11)
	.align		4
.L_11:
        /*0004*/ 	.word	index@(_ZN7cutlass13device_kernelINS_4conv6kernel13ConvUniversalINS1_16ConvProblemShapeILNS1_8OperatorE1ELi2EEENS1_10collective14CollectiveConvINS1_46MainloopSm90TmaGmmaWarpSpecializedImplicitGemmILS5_1ELi11ELi2EN4cute5tupleIJNSA_1CILi2EEENSC_ILi1EEESE_EEENS1_36KernelImplicitTmaWarpSpecializedSm90ELi1EEENSB_IJNSC_ILi256EEENSC_ILi64EEENSB_IJNSC_ILi32EEEEEEEEENS_6half_tESN_NSA_8TiledMMAINSA_8MMA_AtomIJNSA_4SM904GMMA25MMA_64x64x16_F32F16F16_SSILNSR_5MajorE0ELST_1ELNSR_7ScaleInE1ELSU_1EEEEEENSA_6LayoutINSB_IJSE_SE_SE_EEENSB_IJNSC_ILi0EEESZ_SZ_EEEEENSB_IJNSA_10UnderscoreES12_S12_EEEEENS7_6detail26Sm90ImplicitGemmTileTraitsINSA_20SM90_TMA_LOAD_IM2COLENSA_14ComposedLayoutINSA_7SwizzleILi2ELi4ELi3EEENSA_18smem_ptr_flag_bitsILi16EEENSX_INSB_IJNSB_IJNSC_ILi8EEESK_EEENSB_IJSK_SE_EEENSB_IJSE_NSC_ILi11EEEEEEEEENSB_IJNSB_IJSK_SI_EEENSB_IJSE_SZ_EEENSB_IJSZ_NSC_ILi8192EEEEEEEEEEEEEvEENS16_INSA_23SM90_TMA_LOAD_MULTICASTENS18_INS19_ILi3ELi4ELi3EEES1C_NSX_INSB_IJNSB_IJSJ_SE_EEENSB_IJS1D_NSC_ILi4EEEEEES1H_EEENSB_IJS1K_NSB_IJSJ_NSC_ILi512EEEEEENSB_IJSZ_NSC_ILi2048EEEEEEEEEEEEEvEEEENS_8epilogue10collective6detail29Sm90TmaWarpSpecializedAdapterINS27_15DefaultEpilogueISN_NSB_IJNSB_IJlllEEESE_SZ_EEES2C_NS26_6thread17LinearCombinationISN_Li1EffLNS2D_9ScaleType4KindE0ELNS_15FloatRoundStyleE2ESN_EENS_4gemm15EpilogueDefaultEEEEEvvEEEEvNT_6ParamsE)
        /*0008*/ 	.word	0x0000009a


	//----- nvinfo : EIATTR_FRAME_SIZE
	.align		4
.L_12:
        /*000c*/ 	.byte	0x04, 0x11
        /*000e*/ 	.short	(.L_14 - .L_13)
	.align		4
.L_13:
        /*0010*/ 	.word	index@(_ZN7cutlass13device_kernelINS_4conv6kernel13ConvUniversalINS1_16ConvProblemShapeILNS1_8OperatorE1ELi2EEENS1_10collective14CollectiveConvINS1_46MainloopSm90TmaGmmaWarpSpecializedImplicitGemmILS5_1ELi11ELi2EN4cute5tupleIJNSA_1CILi2EEENSC_ILi1EEESE_EEENS1_36KernelImplicitTmaWarpSpecializedSm90ELi1EEENSB_IJNSC_ILi256EEENSC_ILi64EEENSB_IJNSC_ILi32EEEEEEEEENS_6half_tESN_NSA_8TiledMMAINSA_8MMA_AtomIJNSA_4SM904GMMA25MMA_64x64x16_F32F16F16_SSILNSR_5MajorE0ELST_1ELNSR_7ScaleInE1ELSU_1EEEEEENSA_6LayoutINSB_IJSE_SE_SE_EEENSB_IJNSC_ILi0EEESZ_SZ_EEEEENSB_IJNSA_10UnderscoreES12_S12_EEEEENS7_6detail26Sm90ImplicitGemmTileTraitsINSA_20SM90_TMA_LOAD_IM2COLENSA_14ComposedLayoutINSA_7SwizzleILi2ELi4ELi3EEENSA_18smem_ptr_flag_bitsILi16EEENSX_INSB_IJNSB_IJNSC_ILi8EEESK_EEENSB_IJSK_SE_EEENSB_IJSE_NSC_ILi11EEEEEEEEENSB_IJNSB_IJSK_SI_EEENSB_IJSE_SZ_EEENSB_IJSZ_NSC_ILi8192EEEEEEEEEEEEEvEENS16_INSA_23SM90_TMA_LOAD_MULTICASTENS18_INS19_ILi3ELi4ELi3EEES1C_NSX_INSB_IJNSB_IJSJ_SE_EEENSB_IJS1D_NSC_ILi4EEEEEES1H_EEENSB_IJS1K_NSB_IJSJ_NSC_ILi512EEEEEENSB_IJSZ_NSC_ILi2048EEEEEEEEEEEEEvEEEENS_8epilogue10collective6detail29Sm90TmaWarpSpecializedAdapterINS27_15DefaultEpilogueISN_NSB_IJNSB_IJlllEEESE_SZ_EEES2C_NS26_6thread17LinearCombinationISN_Li1EffLNS2D_9ScaleType4KindE0ELNS_15FloatRoundStyleE2ESN_EENS_4gemm15EpilogueDefaultEEEEEvvEEEEvNT_6ParamsE)
        /*0014*/ 	.word	0x00000000


	//----- nvinfo : EIATTR_MIN_STACK_SIZE
	.align		4
.L_14:
        /*0018*/ 	.byte	0x04, 0x12
        /*001a*/ 	.short	(.L_16 - .L_15)
	.align		4
.L_15:
        /*001c*/ 	.word	index@(_ZN7cutlass13device_kernelINS_4conv6kernel13ConvUniversalINS1_16ConvProblemShapeILNS1_8OperatorE1ELi2EEENS1_10collective14CollectiveConvINS1_46MainloopSm90TmaGmmaWarpSpecializedImplicitGemmILS5_1ELi11ELi2EN4cute5tupleIJNSA_1CILi2EEENSC_ILi1EEESE_EEENS1_36KernelImplicitTmaWarpSpecializedSm90ELi1EEENSB_IJNSC_ILi256EEENSC_ILi64EEENSB_IJNSC_ILi32EEEEEEEEENS_6half_tESN_NSA_8TiledMMAINSA_8MMA_AtomIJNSA_4SM904GMMA25MMA_64x64x16_F32F16F16_SSILNSR_5MajorE0ELST_1ELNSR_7ScaleInE1ELSU_1EEEEEENSA_6LayoutINSB_IJSE_SE_SE_EEENSB_IJNSC_ILi0EEESZ_SZ_EEEEENSB_IJNSA_10UnderscoreES12_S12_EEEEENS7_6detail26Sm90ImplicitGemmTileTraitsINSA_20SM90_TMA_LOAD_IM2COLENSA_14ComposedLayoutINSA_7SwizzleILi2ELi4ELi3EEENSA_18smem_ptr_flag_bitsILi16EEENSX_INSB_IJNSB_IJNSC_ILi8EEESK_EEENSB_IJSK_SE_EEENSB_IJSE_NSC_ILi11EEEEEEEEENSB_IJNSB_IJSK_SI_EEENSB_IJSE_SZ_EEENSB_IJSZ_NSC_ILi8192EEEEEEEEEEEEEvEENS16_INSA_23SM90_TMA_LOAD_MULTICASTENS18_INS19_ILi3ELi4ELi3EEES1C_NSX_INSB_IJNSB_IJSJ_SE_EEENSB_IJS1D_NSC_ILi4EEEEEES1H_EEENSB_IJS1K_NSB_IJSJ_NSC_ILi512EEEEEENSB_IJSZ_NSC_ILi2048EEEEEEEEEEEEEvEEEENS_8epilogue10collective6detail29Sm90TmaWarpSpecializedAdapterINS27_15DefaultEpilogueISN_NSB_IJNSB_IJlllEEESE_SZ_EEES2C_NS26_6thread17LinearCombinationISN_Li1EffLNS2D_9ScaleType4KindE0ELNS_15FloatRoundStyleE2ESN_EENS_4gemm15EpilogueDefaultEEEEEvvEEEEvNT_6ParamsE)
        /*0020*/ 	.word	0x00000000
.L_16:


//--------------------- .nv.compat                --------------------------
	.section	.nv.compat,"",@"SHT_CUDA_COMPAT_INFO"
	.align	4
        /*0000*/ 	.byte	0x02, 0x09, 0x01, 0x00, 0x02, 0x02, 0x04, 0x00, 0x02, 0x05, 0x05, 0x00, 0x03, 0x07, 0x01, 0x01
        /*0010*/ 	.byte	0x02, 0x03, 0x01, 0x00, 0x02, 0x06, 0x01, 0x00, 0x04, 0x0b, 0x08, 0x00, 0x00, 0x00, 0x00, 0x00
        /*0020*/ 	.byte	0x00, 0x00, 0x00, 0x00


//--------------------- .nv.info._ZN7cutlass13device_kernelINS_4conv6kernel13ConvUniversalINS1_16ConvProblemShapeILNS1_8OperatorE1ELi2EEENS1_10collective14CollectiveConvINS1_46MainloopSm90TmaGmmaWarpSpecializedImplicitGemmILS5_1ELi11ELi2EN4cute5tupleIJNSA_1CILi2EEENSC_ILi1EEESE_EEENS1_36KernelImplicitTmaWarpSpecializedSm90ELi1EEENSB_IJNSC_ILi256EEENSC_ILi64EEENSB_IJNSC_ILi32EEEEEEEEENS_6half_tESN_NSA_8TiledMMAINSA_8MMA_AtomIJNSA_4SM904GMMA25MMA_64x64x16_F32F16F16_SSILNSR_5MajorE0ELST_1ELNSR_7ScaleInE1ELSU_1EEEEEENSA_6LayoutINSB_IJSE_SE_SE_EEENSB_IJNSC_ILi0EEESZ_SZ_EEEEENSB_IJNSA_10UnderscoreES12_S12_EEEEENS7_6detail26Sm90ImplicitGemmTileTraitsINSA_20SM90_TMA_LOAD_IM2COLENSA_14ComposedLayoutINSA_7SwizzleILi2ELi4ELi3EEENSA_18smem_ptr_flag_bitsILi16EEENSX_INSB_IJNSB_IJNSC_ILi8EEESK_EEENSB_IJSK_SE_EEENSB_IJSE_NSC_ILi11EEEEEEEEENSB_IJNSB_IJSK_SI_EEENSB_IJSE_SZ_EEENSB_IJSZ_NSC_ILi8192EEEEEEEEEEEEEvEENS16_INSA_23SM90_TMA_LOAD_MULTICASTENS18_INS19_ILi3ELi4ELi3EEES1C_NSX_INSB_IJNSB_IJSJ_SE_EEENSB_IJS1D_NSC_ILi4EEEEEES1H_EEENSB_IJS1K_NSB_IJSJ_NSC_ILi512EEEEEENSB_IJSZ_NSC_ILi2048EEEEEEEEEEEEEvEEEENS_8epilogue10collective6detail29Sm90TmaWarpSpecializedAdapterINS27_15DefaultEpilogueISN_NSB_IJNSB_IJlllEEESE_SZ_EEES2C_NS26_6thread17LinearCombinationISN_Li1EffLNS2D_9ScaleType4KindE0ELNS_15FloatRoundStyleE2ESN_EENS_4gemm15EpilogueDefaultEEEEEvvEEEEvNT_6ParamsE --------------------------
	.section	.nv.info._ZN7cutlass13device_kernelINS_4conv6kernel13ConvUniversalINS1_16ConvProblemShapeILNS1_8OperatorE1ELi2EEENS1_10collective14CollectiveConvINS1_46MainloopSm90TmaGmmaWarpSpecializedImplicitGemmILS5_1ELi11ELi2EN4cute5tupleIJNSA_1CILi2EEENSC_ILi1EEESE_EEENS1_36KernelImplicitTmaWarpSpecializedSm90ELi1EEENSB_IJNSC_ILi256EEENSC_ILi64EEENSB_IJNSC_ILi32EEEEEEEEENS_6half_tESN_NSA_8TiledMMAINSA_8MMA_AtomIJNSA_4SM904GMMA25MMA_64x64x16_F32F16F16_SSILNSR_5MajorE0ELST_1ELNSR_7ScaleInE1ELSU_1EEEEEENSA_6LayoutINSB_IJSE_SE_SE_EEENSB_IJNSC_ILi0EEESZ_SZ_EEEEENSB_IJNSA_10UnderscoreES12_S12_EEEEENS7_6detail26Sm90ImplicitGemmTileTraitsINSA_20SM90_TMA_LOAD_IM2COLENSA_14ComposedLayoutINSA_7SwizzleILi2ELi4ELi3EEENSA_18smem_ptr_flag_bitsILi16EEENSX_INSB_IJNSB_IJNSC_ILi8EEESK_EEENSB_IJSK_SE_EEENSB_IJSE_NSC_ILi11EEEEEEEEENSB_IJNSB_IJSK_SI_EEENSB_IJSE_SZ_EEENSB_IJSZ_NSC_ILi8192EEEEEEEEEEEEEvEENS16_INSA_23SM90_TMA_LOAD_MULTICASTENS18_INS19_ILi3ELi4ELi3EEES1C_NSX_INSB_IJNSB_IJSJ_SE_EEENSB_IJS1D_NSC_ILi4EEEEEES1H_EEENSB_IJS1K_NSB_IJSJ_NSC_ILi512EEEEEENSB_IJSZ_NSC_ILi2048EEEEEEEEEEEEEvEEEENS_8epilogue10collective6detail29Sm90TmaWarpSpecializedAdapterINS27_15DefaultEpilogueISN_NSB_IJNSB_IJlllEEESE_SZ_EEES2C_NS26_6thread17LinearCombinationISN_Li1EffLNS2D_9ScaleType4KindE0ELNS_15FloatRoundStyleE2ESN_EENS_4gemm15EpilogueDefaultEEEEEvvEEEEvNT_6ParamsE,"",@"SHT_CUDA_INFO"
	.sectionflags	@""
	.align	4


	//----- nvinfo : EIATTR_CUDA_API_VERSION
	.align		4
        /*0000*/ 	.byte	0x04, 0x37
        /*0002*/ 	.short	(.L_18 - .L_17)
.L_17:
        /*0004*/ 	.word	0x00000082


	//----- nvinfo : EIATTR_KPARAM_INFO
	.align		4
.L_18:
        /*0008*/ 	.byte	0x04, 0x17
        /*000a*/ 	.short	(.L_20 - .L_19)
.L_19:
        /*000c*/ 	.word	0x00000000
        /*0010*/ 	.short	0x0000
        /*0012*/ 	.short	0x0070
        /*0014*/ 	.byte	0x00, 0xf0, 0x01, 0x0e


	//----- nvinfo : EIATTR_SPARSE_MMA_MASK
	.align		4
.L_20:
        /*0018*/ 	.byte	0x03, 0x50
        /*001a*/ 	.short	0x0000


	//----- nvinfo : EIATTR_MAXREG_COUNT
	.align		4
        /*001c*/ 	.byte	0x03, 0x1b
        /*001e*/ 	.short	0x00ff


	//----- nvinfo : EIATTR_NUM_BARRIERS
	.align		4
        /*0020*/ 	.byte	0x02, 0x4c
        /*0022*/ 	.byte	0x01
	.zero		1


	//----- nvinfo : EIATTR_MERCURY_ISA_VERSION
	.align		4
        /*0024*/ 	.byte	0x03, 0x5f
        /*0026*/ 	.short	0x0101


	//----- nvinfo : EIATTR_COOP_GROUP_MASK_REGIDS
	.align		4
        /*0028*/ 	.byte	0x04, 0x29
        /*002a*/ 	.short	(.L_22 - .L_21)


	//   ....[0]....
.L_21:
        /*002c*/ 	.word	0xffffffff


	//   ....[1]....
        /*0030*/ 	.word	0xffffffff


	//   ....[2]....
        /*0034*/ 	.word	0xffffffff


	//   ....[3]....
        /*0038*/ 	.word	0xffffffff


	//----- nvinfo : EIATTR_COOP_GROUP_INSTR_OFFSETS
	.align		4
.L_22:
        /*003c*/ 	.byte	0x04, 0x28
        /*003e*/ 	.short	(.L_24 - .L_23)


	//   ....[0]....
.L_23:
        /*0040*/ 	.word	0x00000070


	//   ....[1]....
        /*0044*/ 	.word	0x00000080


	//   ....[2]....
        /*0048*/ 	.word	0x00000140


	//   ....[3]....
        /*004c*/ 	.word	0x000007b0


	//----- nvinfo : EIATTR_MBARRIER_INSTR_OFFSETS
	.align		4
.L_24:
        /*0050*/ 	.byte	0x04, 0x39
        /*0052*/ 	.short	(.L_26 - .L_25)


	//   ....[0]....
.L_25:
        /*0054*/ 	.word	0x00000310
        /*0058*/ 	.word	0x000000ff
        /*005c*/ 	.word	0x00037000
        /*0060*/ 	.short	0x0100
        /*0062*/ 	.byte	0x08
	.zero		1


	//   ....[1]....
        /*0064*/ 	.word	0x00000320
        /*0068*/ 	.word	0x000000ff
        /*006c*/ 	.word	0x00037058
        /*0070*/ 	.short	0x0100
        /*0072*/ 	.byte	0x08
	.zero		1


	//   ....[2]....
        /*0074*/ 	.word	0x00000330
        /*0078*/ 	.word	0x000000ff
        /*007c*/ 	.word	0x00037008
        /*0080*/ 	.short	0x0100
        /*0082*/ 	.byte	0x08
	.zero		1


	//   ....[3]....
        /*0084*/ 	.word	0x00000340
        /*0088*/ 	.word	0x000000ff
        /*008c*/ 	.word	0x00037060
        /*0090*/ 	.short	0x0100
        /*0092*/ 	.byte	0x08
	.zero		1


	//   ....[4]....
        /*0094*/ 	.word	0x00000350
        /*0098*/ 	.word	0x000000ff
        /*009c*/ 	.word	0x00037010
        /*00a0*/ 	.short	0x0100
        /*00a2*/ 	.byte	0x08
	.zero		1


	//   ....[5]....
        /*00a4*/ 	.word	0x00000360
        /*00a8*/ 	.word	0x000000ff
        /*00ac*/ 	.word	0x00037068
        /*00b0*/ 	.short	0x0100
        /*00b2*/ 	.byte	0x08
	.zero		1


	//   ....[6]....
        /*00b4*/ 	.word	0x00000370
        /*00b8*/ 	.word	0x000000ff
        /*00bc*/ 	.word	0x00037018
        /*00c0*/ 	.short	0x0100
        /*00c2*/ 	.byte	0x08
	.zero		1


	//   ....[7]....
        /*00c4*/ 	.word	0x00000380
        /*00c8*/ 	.word	0x000000ff
        /*00cc*/ 	.word	0x00037070
        /*00d0*/ 	.short	0x0100
        /*00d2*/ 	.byte	0x08
	.zero		1


	//   ....[8]....
        /*00d4*/ 	.word	0x00000390
        /*00d8*/ 	.word	0x000000ff
        /*00dc*/ 	.word	0x00037020
        /*00e0*/ 	.short	0x0100
        /*00e2*/ 	.byte	0x08
	.zero		1


	//   ....[9]....
        /*00e4*/ 	.word	0x000003a0
        /*00e8*/ 	.word	0x000000ff
        /*00ec*/ 	.word	0x00037078
        /*00f0*/ 	.short	0x0100
        /*00f2*/ 	.byte	0x08
	.zero		1


	//   ....[10]....
        /*00f4*/ 	.word	0x000003b0
        /*00f8*/ 	.word	0x000000ff
        /*00fc*/ 	.word	0x00037028
        /*0100*/ 	.short	0x0100
        /*0102*/ 	.byte	0x08
	.zero		1


	//   ....[11]....
        /*0104*/ 	.word	0x000003c0
        /*0108*/ 	.word	0x000000ff
        /*010c*/ 	.word	0x00037080
        /*0110*/ 	.short	0x0100
        /*0112*/ 	.byte	0x08
	.zero		1


	//   ....[12]....
        /*0114*/ 	.word	0x000003d0
        /*0118*/ 	.word	0x000000ff
        /*011c*/ 	.word	0x00037030
        /*0120*/ 	.short	0x0100
        /*0122*/ 	.byte	0x08
	.zero		1


	//   ....[13]....
        /*0124*/ 	.word	0x000003e0
        /*0128*/ 	.word	0x000000ff
        /*012c*/ 	.word	0x00037088
        /*0130*/ 	.short	0x0100
        /*0132*/ 	.byte	0x08
	.zero		1


	//   ....[14]....
        /*0134*/ 	.word	0x000003f0
        /*0138*/ 	.word	0x000000ff
        /*013c*/ 	.word	0x00037038
        /*0140*/ 	.short	0x0100
        /*0142*/ 	.byte	0x08
	.zero		1


	//   ....[15]....
        /*0144*/ 	.word	0x00000400
        /*0148*/ 	.word	0x000000ff
        /*014c*/ 	.word	0x00037090
        /*0150*/ 	.short	0x0100
        /*0152*/ 	.byte	0x08
	.zero		1


	//   ....[16]....
        /*0154*/ 	.word	0x00000410
        /*0158*/ 	.word	0x000000ff
        /*015c*/ 	.word	0x00037040
        /*0160*/ 	.short	0x0100
        /*0162*/ 	.byte	0x08
	.zero		1


	//   ....[17]....
        /*0164*/ 	.word	0x00000420
        /*0168*/ 	.word	0x000000ff
        /*016c*/ 	.word	0x00037098
        /*0170*/ 	.short	0x0100
        /*0172*/ 	.byte	0x08
	.zero		1


	//   ....[18]....
        /*0174*/ 	.word	0x00000430
        /*0178*/ 	.word	0x000000ff
        /*017c*/ 	.word	0x00037048
        /*0180*/ 	.short	0x0100
        /*0182*/ 	.byte	0x08
	.zero		1


	//   ....[19]....
        /*0184*/ 	.word	0x00000440
        /*0188*/ 	.word	0x000000ff
        /*018c*/ 	.word	0x000370a0
        /*0190*/ 	.short	0x0100
        /*0192*/ 	.byte	0x08
	.zero		1


	//   ....[20]....
        /*0194*/ 	.word	0x00000450
        /*0198*/ 	.word	0x000000ff
        /*019c*/ 	.word	0x00037050
        /*01a0*/ 	.short	0x0100
        /*01a2*/ 	.byte	0x08
	.zero		1


	//   ....[21]....
        /*01a4*/ 	.word	0x00000460
        /*01a8*/ 	.word	0x000000ff
        /*01ac*/ 	.word	0x000370a8
        /*01b0*/ 	.short	0x0100
        /*01b2*/ 	.byte	0x08
	.zero		1


	//   ....[22]....
        /*01b4*/ 	.word	0x00001000
        /*01b8*/ 	.word	0x00000008
        /*01bc*/ 	.word	0x00037000
        /*01c0*/ 	.short	0x010a
        /*01c2*/ 	.byte	0x3f
	.zero		1


	//   ....[23]....
        /*01c4*/ 	.word	0x00001460
        /*01c8*/ 	.word	0x0000000a
        /*01cc*/ 	.word	0x00037000
        /*01d0*/ 	.short	0x010a
        /*01d2*/ 	.byte	0x3f
	.zero		1


	//   ....[24]....
        /*01d4*/ 	.word	0x00001760
        /*01d8*/ 	.word	0x00000009
        /*01dc*/ 	.word	0x00000000
        /*01e0*/ 	.short	0x0101
        /*01e2*/ 	.byte	0x3f
	.zero		1


	//   ....[25]....
        /*01e4*/ 	.word	0x00001990
        /*01e8*/ 	.word	0x00000005
        /*01ec*/ 	.word	0x00000000
        /*01f0*/ 	.short	0x0101
        /*01f2*/ 	.byte	0x3f
	.zero		1


	//   ....[26]....
        /*01f4*/ 	.word	0x0000c000
        /*01f8*/ 	.word	0x0000000e
        /*01fc*/ 	.word	0x00037058
        /*0200*/ 	.short	0x010a
        /*0202*/ 	.byte	0x3f
	.zero		1


	//   ....[27]....
        /*0204*/ 	.word	0x0000c6e0
        /*0208*/ 	.word	0x00000003
        /*020c*/ 	.word	0x00000000
        /*0210*/ 	.short	0x010a
        /*0212*/ 	.byte	0x3f
	.zero		1


	//   ....[28]....
        /*0214*/ 	.word	0x0000c790
        /*0218*/ 	.word	0x00000000
        /*021c*/ 	.word	0x00000000
        /*0220*/ 	.short	0x010a
        /*0222*/ 	.byte	0x3f
	.zero		1


	//   ....[29]....
        /*0224*/ 	.word	0x0000c840
        /*0228*/ 	.word	0x00000000
        /*022c*/ 	.word	0x00000000
        /*0230*/ 	.short	0x010a
        /*0232*/ 	.byte	0x3f
	.zero		1


	//   ....[30]....
        /*0234*/ 	.word	0x0000c8f0
        /*0238*/ 	.word	0x00000000
        /*023c*/ 	.word	0x00000000
        /*0240*/ 	.short	0x010a
        /*0242*/ 	.byte	0x3f
	.zero		1


	//   ....[31]....
        /*0244*/ 	.word	0x0000c9a0
        /*0248*/ 	.word	0x00000000
        /*024c*/ 	.word	0x00000000
        /*0250*/ 	.short	0x010a
        /*0252*/ 	.byte	0x3f
	.zero		1


	//   ....[32]....
        /*0254*/ 	.word	0x0000ca50
        /*0258*/ 	.word	0x00000000
        /*025c*/ 	.word	0x00000000
        /*0260*/ 	.short	0x010a
        /*0262*/ 	.byte	0x3f
	.zero		1


	//   ....[33]....
        /*0264*/ 	.word	0x0000cb00
        /*0268*/ 	.word	0x00000000
        /*026c*/ 	.word	0x00000000
        /*0270*/ 	.short	0x010a
        /*0272*/ 	.byte	0x3f
	.zero		1


	//   ....[34]....
        /*0274*/ 	.word	0x0000cbb0
        /*0278*/ 	.word	0x00000000
        /*027c*/ 	.word	0x00000000
        /*0280*/ 	.short	0x010a
        /*0282*/ 	.byte	0x3f
	.zero		1


	//   ....[35]....
        /*0284*/ 	.word	0x0000cc60
        /*0288*/ 	.word	0x00000000
        /*028c*/ 	.word	0x00000000
        /*0290*/ 	.short	0x010a
        /*0292*/ 	.byte	0x3f
	.zero		1


	//   ....[36]....
        /*0294*/ 	.word	0x0000cd10
        /*0298*/ 	.word	0x00000000
        /*029c*/ 	.word	0x00000000
        /*02a0*/ 	.short	0x010a
        /*02a2*/ 	.byte	0x3f
	.zero		1


	//   ....[37]....
        /*02a4*/ 	.word	0x0000cdc0
        /*02a8*/ 	.word	0x00000005
        /*02ac*/ 	.word	0x00000000
        /*02b0*/ 	.short	0x010a
        /*02b2*/ 	.byte	0x3f
	.zero		1


	//----- nvinfo : EIATTR_NUM_MBARRIERS
	.align		4
.L_26:
        /*02b4*/ 	.byte	0x03, 0x38
        /*02b6*/ 	.short	0x0016


	//----- nvinfo : EIATTR_EXIT_INSTR_OFFSETS
	.align		4
        /*02b8*/ 	.byte	0x04, 0x1c
        /*02ba*/ 	.short	(.L_28 - .L_27)


	//   ....[0]....
.L_27:
        /*02bc*/ 	.word	0x00000b30


	//   ....[1]....
        /*02c0*/ 	.word	0x00001a90


	//   ....[2]....
        /*02c4*/ 	.word	0x00008b30


	//   ....[3]....
        /*02c8*/ 	.word	0x00008b70


	//   ....[4]....
        /*02cc*/ 	.word	0x0000bdc0


	//   ....[5]....
        /*02d0*/ 	.word	0x0000be00


	//   ....[6]....
        /*02d4*/ 	.word	0x0000be20


	//   ....[7]....
        /*02d8*/ 	.word	0x0000c5d0


	//   ....[8]....
        /*02dc*/ 	.word	0x0000cdf0


	//----- nvinfo : EIATTR_MAX_THREADS
	.align		4
.L_28:
        /*02e0*/ 	.byte	0x04, 0x05
        /*02e2*/ 	.short	(.L_30 - .L_29)
.L_29:
        /*02e4*/ 	.word	0x00000100
        /*02e8*/ 	.word	0x00000001
        /*02ec*/ 	.word	0x00000001


	//----- nvinfo : EIATTR_CRS_STACK_SIZE
	.align		4
.L_30:
        /*02f0*/ 	.byte	0x04, 0x1e
        /*02f2*/ 	.short	(.L_32 - .L_31)
.L_31:
        /*02f4*/ 	.word	0x00000000


	//----- nvinfo : EIATTR_CBANK_PARAM_SIZE
	.align		4
.L_32:
        /*02f8*/ 	.byte	0x03, 0x19
        /*02fa*/ 	.short	0x03f0


	//----- nvinfo : EIATTR_PARAM_CBANK
	.align		4
        /*02fc*/ 	.byte	0x04, 0x0a
        /*02fe*/ 	.short	(.L_34 - .L_33)
	.align		4
.L_33:
        /*0300*/ 	.word	index@(.nv.constant0._ZN7cutlass13device_kernelINS_4conv6kernel13ConvUniversalINS1_16ConvProblemShapeILNS1_8OperatorE1ELi2EEENS1_10collective14CollectiveConvINS1_46MainloopSm90TmaGmmaWarpSpecializedImplicitGemmILS5_1ELi11ELi2EN4cute5tupleIJNSA_1CILi2EEENSC_ILi1EEESE_EEENS1_36KernelImplicitTmaWarpSpecializedSm90ELi1EEENSB_IJNSC_ILi256EEENSC_ILi64EEENSB_IJNSC_ILi32EEEEEEEEENS_6half_tESN_NSA_8TiledMMAINSA_8MMA_AtomIJNSA_4SM904GMMA25MMA_64x64x16_F32F16F16_SSILNSR_5MajorE0ELST_1ELNSR_7ScaleInE1ELSU_1EEEEEENSA_6LayoutINSB_IJSE_SE_SE_EEENSB_IJNSC_ILi0EEESZ_SZ_EEEEENSB_IJNSA_10UnderscoreES12_S12_EEEEENS7_6detail26Sm90ImplicitGemmTileTraitsINSA_20SM90_TMA_LOAD_IM2COLENSA_14ComposedLayoutINSA_7SwizzleILi2ELi4ELi3EEENSA_18smem_ptr_flag_bitsILi16EEENSX_INSB_IJNSB_IJNSC_ILi8EEESK_EEENSB_IJSK_SE_EEENSB_IJSE_NSC_ILi11EEEEEEEEENSB_IJNSB_IJSK_SI_EEENSB_IJSE_SZ_EEENSB_IJSZ_NSC_ILi8192EEEEEEEEEEEEEvEENS16_INSA_23SM90_TMA_LOAD_MULTICASTENS18_INS19_ILi3ELi4ELi3EEES1C_NSX_INSB_IJNSB_IJSJ_SE_EEENSB_IJS1D_NSC_ILi4EEEEEES1H_EEENSB_IJS1K_NSB_IJSJ_NSC_ILi512EEEEEENSB_IJSZ_NSC_ILi2048EEEEEEEEEEEEEvEEEENS_8epilogue10collective6detail29Sm90TmaWarpSpecializedAdapterINS27_15DefaultEpilogueISN_NSB_IJNSB_IJlllEEESE_SZ_EEES2C_NS26_6thread17LinearCombinationISN_Li1EffLNS2D_9ScaleType4KindE0ELNS_15FloatRoundStyleE2ESN_EENS_4gemm15EpilogueDefaultEEEEEvvEEEEvNT_6ParamsE)
        /*0304*/ 	.short	0x0210
        /*0306*/ 	.short	0x03f0


	//----- nvinfo : EIATTR_SW_WAR
	.align		4
.L_34:
        /*0308*/ 	.byte	0x04, 0x36
        /*030a*/ 	.short	(.L_36 - .L_35)
.L_35:
        /*030c*/ 	.word	0x00000008
.L_36:


//--------------------- .nv.callgraph             --------------------------
	.section	.nv.callgraph,"",@"SHT_CUDA_CALLGRAPH"
	.align	4
	.sectionentsize	8
	.align		4
        /*0000*/ 	.word	0x00000000
	.align		4
        /*0004*/ 	.word	0xffffffff
	.align		4
        /*0008*/ 	.word	0x00000000
	.align		4
        /*000c*/ 	.word	0xfffffffe
	.align		4
        /*0010*/ 	.word	0x00000000
	.align		4
        /*0014*/ 	.word	0xfffffffd
	.align		4
        /*0018*/ 	.word	0x00000000
	.align		4
        /*001c*/ 	.word	0xfffffffc


//--------------------- .nv.constant4             --------------------------
	.section	.nv.constant4,"a",@progbits
	.align	8
	.align		8
.nv.constant4:
        /*0000*/ 	.dword	_ZN39_INTERNAL_9c041f8d_4_k_cu_297f6c93_27914cuda3std3__45__cpo5beginE
	.align		8
        /*0008*/ 	.dword	_ZN39_INTERNAL_9c041f8d_4_k_cu_297f6c93_27914cuda3std3__45__cpo3endE
	.align		8
        /*0010*/ 	.dword	_ZN39_INTERNAL_9c041f8d_4_k_cu_297f6c93_27914cuda3std3__45__cpo6cbeginE
	.align		8
        /*0018*/ 	.dword	_ZN39_INTERNAL_9c041f8d_4_k_cu_297f6c93_27914cuda3std3__45__cpo4cendE
	.align		8
        /*0020*/ 	.dword	_ZN39_INTERNAL_9c041f8d_4_k_cu_297f6c93_27914cuda3std3__441_GLOBAL__N__9c041f8d_4_k_cu_297f6c93_27916ignoreE
	.align		8
        /*0028*/ 	.dword	_ZN39_INTERNAL_9c041f8d_4_k_cu_297f6c93_27914cuda3std3__419piecewise_constructE
	.align		8
        /*0030*/ 	.dword	_ZN39_INTERNAL_9c041f8d_4_k_cu_297f6c93_27914cuda3std3__48in_placeE
	.align		8
        /*0038*/ 	.dword	_ZN39_INTERNAL_9c041f8d_4_k_cu_297f6c93_27914cuda3std6ranges3__45__cpo4swapE
	.align		8
        /*0040*/ 	.dword	_ZN39_INTERNAL_9c041f8d_4_k_cu_297f6c93_27914cuda3std6ranges3__45__cpo9iter_moveE
	.align		8
        /*0048*/ 	.dword	_ZN39_INTERNAL_9c041f8d_4_k_cu_297f6c93_27914cute7productE
	.align		8
        /*0050*/ 	.dword	_ZN39_INTERNAL_9c041f8d_4_k_cu_297f6c93_27914cute1_E


//--------------------- .text._ZN7cutlass13device_kernelINS_4conv6kernel13ConvUniversalINS1_16ConvProblemShapeILNS1_8OperatorE1ELi2EEENS1_10collective14CollectiveConvINS1_46MainloopSm90TmaGmmaWarpSpecializedImplicitGemmILS5_1ELi11ELi2EN4cute5tupleIJNSA_1CILi2EEENSC_ILi1EEESE_EEENS1_36KernelImplicitTmaWarpSpecializedSm90ELi1EEENSB_IJNSC_ILi256EEENSC_ILi64EEENSB_IJNSC_ILi32EEEEEEEEENS_6half_tESN_NSA_8TiledMMAINSA_8MMA_AtomIJNSA_4SM904GMMA25MMA_64x64x16_F32F16F16_SSILNSR_5MajorE0ELST_1ELNSR_7ScaleInE1ELSU_1EEEEEENSA_6LayoutINSB_IJSE_SE_SE_EEENSB_IJNSC_ILi0EEESZ_SZ_EEEEENSB_IJNSA_10UnderscoreES12_S12_EEEEENS7_6detail26Sm90ImplicitGemmTileTraitsINSA_20SM90_TMA_LOAD_IM2COLENSA_14ComposedLayoutINSA_7SwizzleILi2ELi4ELi3EEENSA_18smem_ptr_flag_bitsILi16EEENSX_INSB_IJNSB_IJNSC_ILi8EEESK_EEENSB_IJSK_SE_EEENSB_IJSE_NSC_ILi11EEEEEEEEENSB_IJNSB_IJSK_SI_EEENSB_IJSE_SZ_EEENSB_IJSZ_NSC_ILi8192EEEEEEEEEEEEEvEENS16_INSA_23SM90_TMA_LOAD_MULTICASTENS18_INS19_ILi3ELi4ELi3EEES1C_NSX_INSB_IJNSB_IJSJ_SE_EEENSB_IJS1D_NSC_ILi4EEEEEES1H_EEENSB_IJS1K_NSB_IJSJ_NSC_ILi512EEEEEENSB_IJSZ_NSC_ILi2048EEEEEEEEEEEEEvEEEENS_8epilogue10collective6detail29Sm90TmaWarpSpecializedAdapterINS27_15DefaultEpilogueISN_NSB_IJNSB_IJlllEEESE_SZ_EEES2C_NS26_6thread17LinearCombinationISN_Li1EffLNS2D_9ScaleType4KindE0ELNS_15FloatRoundStyleE2ESN_EENS_4gemm15EpilogueDefaultEEEEEvvEEEEvNT_6ParamsE --------------------------
	.section	.text._ZN7cutlass13device_kernelINS_4conv6kernel13ConvUniversalINS1_16ConvProblemShapeILNS1_8OperatorE1ELi2EEENS1_10collective14CollectiveConvINS1_46MainloopSm90TmaGmmaWarpSpecializedImplicitGemmILS5_1ELi11ELi2EN4cute5tupleIJNSA_1CILi2EEENSC_ILi1EEESE_EEENS1_36KernelImplicitTmaWarpSpecializedSm90ELi1EEENSB_IJNSC_ILi256EEENSC_ILi64EEENSB_IJNSC_ILi32EEEEEEEEENS_6half_tESN_NSA_8TiledMMAINSA_8MMA_AtomIJNSA_4SM904GMMA25MMA_64x64x16_F32F16F16_SSILNSR_5MajorE0ELST_1ELNSR_7ScaleInE1ELSU_1EEEEEENSA_6LayoutINSB_IJSE_SE_SE_EEENSB_IJNSC_ILi0EEESZ_SZ_EEEEENSB_IJNSA_10UnderscoreES12_S12_EEEEENS7_6detail26Sm90ImplicitGemmTileTraitsINSA_20SM90_TMA_LOAD_IM2COLENSA_14ComposedLayoutINSA_7SwizzleILi2ELi4ELi3EEENSA_18smem_ptr_flag_bitsILi16EEENSX_INSB_IJNSB_IJNSC_ILi8EEESK_EEENSB_IJSK_SE_EEENSB_IJSE_NSC_ILi11EEEEEEEEENSB_IJNSB_IJSK_SI_EEENSB_IJSE_SZ_EEENSB_IJSZ_NSC_ILi8192EEEEEEEEEEEEEvEENS16_INSA_23SM90_TMA_LOAD_MULTICASTENS18_INS19_ILi3ELi4ELi3EEES1C_NSX_INSB_IJNSB_IJSJ_SE_EEENSB_IJS1D_NSC_ILi4EEEEEES1H_EEENSB_IJS1K_NSB_IJSJ_NSC_ILi512EEEEEENSB_IJSZ_NSC_ILi2048EEEEEEEEEEEEEvEEEENS_8epilogue10collective6detail29Sm90TmaWarpSpecializedAdapterINS27_15DefaultEpilogueISN_NSB_IJNSB_IJlllEEESE_SZ_EEES2C_NS26_6thread17LinearCombinationISN_Li1EffLNS2D_9ScaleType4KindE0ELNS_15FloatRoundStyleE2ESN_EENS_4gemm15EpilogueDefaultEEEEEvvEEEEvNT_6ParamsE,"ax",@progbits
	.align	128
.text._ZN7cutlass13device_kernelINS_4conv6kernel13ConvUniversalINS1_16ConvProblemShapeILNS1_8OperatorE1ELi2EEENS1_10collective14CollectiveConvINS1_46MainloopSm90TmaGmmaWarpSpecializedImplicitGemmILS5_1ELi11ELi2EN4cute5tupleIJNSA_1CILi2EEENSC_ILi1EEESE_EEENS1_36KernelImplicitTmaWarpSpecializedSm90ELi1EEENSB_IJNSC_ILi256EEENSC_ILi64EEENSB_IJNSC_ILi32EEEEEEEEENS_6half_tESN_NSA_8TiledMMAINSA_8MMA_AtomIJNSA_4SM904GMMA25MMA_64x64x16_F32F16F16_SSILNSR_5MajorE0ELST_1ELNSR_7ScaleInE1ELSU_1EEEEEENSA_6LayoutINSB_IJSE_SE_SE_EEENSB_IJNSC_ILi0EEESZ_SZ_EEEEENSB_IJNSA_10UnderscoreES12_S12_EEEEENS7_6detail26Sm90ImplicitGemmTileTraitsINSA_20SM90_TMA_LOAD_IM2COLENSA_14ComposedLayoutINSA_7SwizzleILi2ELi4ELi3EEENSA_18smem_ptr_flag_bitsILi16EEENSX_INSB_IJNSB_IJNSC_ILi8EEESK_EEENSB_IJSK_SE_EEENSB_IJSE_NSC_ILi11EEEEEEEEENSB_IJNSB_IJSK_SI_EEENSB_IJSE_SZ_EEENSB_IJSZ_NSC_ILi8192EEEEEEEEEEEEEvEENS16_INSA_23SM90_TMA_LOAD_MULTICASTENS18_INS19_ILi3ELi4ELi3EEES1C_NSX_INSB_IJNSB_IJSJ_SE_EEENSB_IJS1D_NSC_ILi4EEEEEES1H_EEENSB_IJS1K_NSB_IJSJ_NSC_ILi512EEEEEENSB_IJSZ_NSC_ILi2048EEEEEEEEEEEEEvEEEENS_8epilogue10collective6detail29Sm90TmaWarpSpecializedAdapterINS27_15DefaultEpilogueISN_NSB_IJNSB_IJlllEEESE_SZ_EEES2C_NS26_6thread17LinearCombinationISN_Li1EffLNS2D_9ScaleType4KindE0ELNS_15FloatRoundStyleE2ESN_EENS_4gemm15EpilogueDefaultEEEEEvvEEEEvNT_6ParamsE:
        .type           _ZN7cutlass13device_kernelINS_4conv6kernel13ConvUniversalINS1_16ConvProblemShapeILNS1_8OperatorE1ELi2EEENS1_10collective14CollectiveConvINS1_46MainloopSm90TmaGmmaWarpSpecializedImplicitGemmILS5_1ELi11ELi2EN4cute5tupleIJNSA_1CILi2EEENSC_ILi1EEESE_EEENS1_36KernelImplicitTmaWarpSpecializedSm90ELi1EEENSB_IJNSC_ILi256EEENSC_ILi64EEENSB_IJNSC_ILi32EEEEEEEEENS_6half_tESN_NSA_8TiledMMAINSA_8MMA_AtomIJNSA_4SM904GMMA25MMA_64x64x16_F32F16F16_SSILNSR_5MajorE0ELST_1ELNSR_7ScaleInE1ELSU_1EEEEEENSA_6LayoutINSB_IJSE_SE_SE_EEENSB_IJNSC_ILi0EEESZ_SZ_EEEEENSB_IJNSA_10UnderscoreES12_S12_EEEEENS7_6detail26Sm90ImplicitGemmTileTraitsINSA_20SM90_TMA_LOAD_IM2COLENSA_14ComposedLayoutINSA_7SwizzleILi2ELi4ELi3EEENSA_18smem_ptr_flag_bitsILi16EEENSX_INSB_IJNSB_IJNSC_ILi8EEESK_EEENSB_IJSK_SE_EEENSB_IJSE_NSC_ILi11EEEEEEEEENSB_IJNSB_IJSK_SI_EEENSB_IJSE_SZ_EEENSB_IJSZ_NSC_ILi8192EEEEEEEEEEEEEvEENS16_INSA_23SM90_TMA_LOAD_MULTICASTENS18_INS19_ILi3ELi4ELi3EEES1C_NSX_INSB_IJNSB_IJSJ_SE_EEENSB_IJS1D_NSC_ILi4EEEEEES1H_EEENSB_IJS1K_NSB_IJSJ_NSC_ILi512EEEEEENSB_IJSZ_NSC_ILi2048EEEEEEEEEEEEEvEEEENS_8epilogue10collective6detail29Sm90TmaWarpSpecializedAdapterINS27_15DefaultEpilogueISN_NSB_IJNSB_IJlllEEESE_SZ_EEES2C_NS26_6thread17LinearCombinationISN_Li1EffLNS2D_9ScaleType4KindE0ELNS_15FloatRoundStyleE2ESN_EENS_4gemm15EpilogueDefaultEEEEEvvEEEEvNT_6ParamsE,@function
        .size           _ZN7cutlass13device_kernelINS_4conv6kernel13ConvUniversalINS1_16ConvProblemShapeILNS1_8OperatorE1ELi2EEENS1_10collective14CollectiveConvINS1_46MainloopSm90TmaGmmaWarpSpecializedImplicitGemmILS5_1ELi11ELi2EN4cute5tupleIJNSA_1CILi2EEENSC_ILi1EEESE_EEENS1_36KernelImplicitTmaWarpSpecializedSm90ELi1EEENSB_IJNSC_ILi256EEENSC_ILi64EEENSB_IJNSC_ILi32EEEEEEEEENS_6half_tESN_NSA_8TiledMMAINSA_8MMA_AtomIJNSA_4SM904GMMA25MMA_64x64x16_F32F16F16_SSILNSR_5MajorE0ELST_1ELNSR_7ScaleInE1ELSU_1EEEEEENSA_6LayoutINSB_IJSE_SE_SE_EEENSB_IJNSC_ILi0EEESZ_SZ_EEEEENSB_IJNSA_10UnderscoreES12_S12_EEEEENS7_6detail26Sm90ImplicitGemmTileTraitsINSA_20SM90_TMA_LOAD_IM2COLENSA_14ComposedLayoutINSA_7SwizzleILi2ELi4ELi3EEENSA_18smem_ptr_flag_bitsILi16EEENSX_INSB_IJNSB_IJNSC_ILi8EEESK_EEENSB_IJSK_SE_EEENSB_IJSE_NSC_ILi11EEEEEEEEENSB_IJNSB_IJSK_SI_EEENSB_IJSE_SZ_EEENSB_IJSZ_NSC_ILi8192EEEEEEEEEEEEEvEENS16_INSA_23SM90_TMA_LOAD_MULTICASTENS18_INS19_ILi3ELi4ELi3EEES1C_NSX_INSB_IJNSB_IJSJ_SE_EEENSB_IJS1D_NSC_ILi4EEEEEES1H_EEENSB_IJS1K_NSB_IJSJ_NSC_ILi512EEEEEENSB_IJSZ_NSC_ILi2048EEEEEEEEEEEEEvEEEENS_8epilogue10collective6detail29Sm90TmaWarpSpecializedAdapterINS27_15DefaultEpilogueISN_NSB_IJNSB_IJlllEEESE_SZ_EEES2C_NS26_6thread17LinearCombinationISN_Li1EffLNS2D_9ScaleType4KindE0ELNS_15FloatRoundStyleE2ESN_EENS_4gemm15EpilogueDefaultEEEEEvvEEEEvNT_6ParamsE,(.L_x_267 - _ZN7cutlass13device_kernelINS_4conv6kernel13ConvUniversalINS1_16ConvProblemShapeILNS1_8OperatorE1ELi2EEENS1_10collective14CollectiveConvINS1_46MainloopSm90TmaGmmaWarpSpecializedImplicitGemmILS5_1ELi11ELi2EN4cute5tupleIJNSA_1CILi2EEENSC_ILi1EEESE_EEENS1_36KernelImplicitTmaWarpSpecializedSm90ELi1EEENSB_IJNSC_ILi256EEENSC_ILi64EEENSB_IJNSC_ILi32EEEEEEEEENS_6half_tESN_NSA_8TiledMMAINSA_8MMA_AtomIJNSA_4SM904GMMA25MMA_64x64x16_F32F16F16_SSILNSR_5MajorE0ELST_1ELNSR_7ScaleInE1ELSU_1EEEEEENSA_6LayoutINSB_IJSE_SE_SE_EEENSB_IJNSC_ILi0EEESZ_SZ_EEEEENSB_IJNSA_10UnderscoreES12_S12_EEEEENS7_6detail26Sm90ImplicitGemmTileTraitsINSA_20SM90_TMA_LOAD_IM2COLENSA_14ComposedLayoutINSA_7SwizzleILi2ELi4ELi3EEENSA_18smem_ptr_flag_bitsILi16EEENSX_INSB_IJNSB_IJNSC_ILi8EEESK_EEENSB_IJSK_SE_EEENSB_IJSE_NSC_ILi11EEEEEEEEENSB_IJNSB_IJSK_SI_EEENSB_IJSE_SZ_EEENSB_IJSZ_NSC_ILi8192EEEEEEEEEEEEEvEENS16_INSA_23SM90_TMA_LOAD_MULTICASTENS18_INS19_ILi3ELi4ELi3EEES1C_NSX_INSB_IJNSB_IJSJ_SE_EEENSB_IJS1D_NSC_ILi4EEEEEES1H_EEENSB_IJS1K_NSB_IJSJ_NSC_ILi512EEEEEENSB_IJSZ_NSC_ILi2048EEEEEEEEEEEEEvEEEENS_8epilogue10collective6detail29Sm90TmaWarpSpecializedAdapterINS27_15DefaultEpilogueISN_NSB_IJNSB_IJlllEEESE_SZ_EEES2C_NS26_6thread17LinearCombinationISN_Li1EffLNS2D_9ScaleType4KindE0ELNS_15FloatRoundStyleE2ESN_EENS_4gemm15EpilogueDefaultEEEEEvvEEEEvNT_6ParamsE)
        .other          _ZN7cutlass13device_kernelINS_4conv6kernel13ConvUniversalINS1_16ConvProblemShapeILNS1_8OperatorE1ELi2EEENS1_10collective14CollectiveConvINS1_46MainloopSm90TmaGmmaWarpSpecializedImplicitGemmILS5_1ELi11ELi2EN4cute5tupleIJNSA_1CILi2EEENSC_ILi1EEESE_EEENS1_36KernelImplicitTmaWarpSpecializedSm90ELi1EEENSB_IJNSC_ILi256EEENSC_ILi64EEENSB_IJNSC_ILi32EEEEEEEEENS_6half_tESN_NSA_8TiledMMAINSA_8MMA_AtomIJNSA_4SM904GMMA25MMA_64x64x16_F32F16F16_SSILNSR_5MajorE0ELST_1ELNSR_7ScaleInE1ELSU_1EEEEEENSA_6LayoutINSB_IJSE_SE_SE_EEENSB_IJNSC_ILi0EEESZ_SZ_EEEEENSB_IJNSA_10UnderscoreES12_S12_EEEEENS7_6detail26Sm90ImplicitGemmTileTraitsINSA_20SM90_TMA_LOAD_IM2COLENSA_14ComposedLayoutINSA_7SwizzleILi2ELi4ELi3EEENSA_18smem_ptr_flag_bitsILi16EEENSX_INSB_IJNSB_IJNSC_ILi8EEESK_EEENSB_IJSK_SE_EEENSB_IJSE_NSC_ILi11EEEEEEEEENSB_IJNSB_IJSK_SI_EEENSB_IJSE_SZ_EEENSB_IJSZ_NSC_ILi8192EEEEEEEEEEEEEvEENS16_INSA_23SM90_TMA_LOAD_MULTICASTENS18_INS19_ILi3ELi4ELi3EEES1C_NSX_INSB_IJNSB_IJSJ_SE_EEENSB_IJS1D_NSC_ILi4EEEEEES1H_EEENSB_IJS1K_NSB_IJSJ_NSC_ILi512EEEEEENSB_IJSZ_NSC_ILi2048EEEEEEEEEEEEEvEEEENS_8epilogue10collective6detail29Sm90TmaWarpSpecializedAdapterINS27_15DefaultEpilogueISN_NSB_IJNSB_IJlllEEESE_SZ_EEES2C_NS26_6thread17LinearCombinationISN_Li1EffLNS2D_9ScaleType4KindE0ELNS_15FloatRoundStyleE2ESN_EENS_4gemm15EpilogueDefaultEEEEEvvEEEEvNT_6ParamsE,@"STO_CUDA_ENTRY STV_DEFAULT"
_ZN7cutlass13device_kernelINS_4conv6kernel13ConvUniversalINS1_16ConvProblemShapeILNS1_8OperatorE1ELi2EEENS1_10collective14CollectiveConvINS1_46MainloopSm90TmaGmmaWarpSpecializedImplicitGemmILS5_1ELi11ELi2EN4cute5tupleIJNSA_1CILi2EEENSC_ILi1EEESE_EEENS1_36KernelImplicitTmaWarpSpecializedSm90ELi1EEENSB_IJNSC_ILi256EEENSC_ILi64EEENSB_IJNSC_ILi32EEEEEEEEENS_6half_tESN_NSA_8TiledMMAINSA_8MMA_AtomIJNSA_4SM904GMMA25MMA_64x64x16_F32F16F16_SSILNSR_5MajorE0ELST_1ELNSR_7ScaleInE1ELSU_1EEEEEENSA_6LayoutINSB_IJSE_SE_SE_EEENSB_IJNSC_ILi0EEESZ_SZ_EEEEENSB_IJNSA_10UnderscoreES12_S12_EEEEENS7_6detail26Sm90ImplicitGemmTileTraitsINSA_20SM90_TMA_LOAD_IM2COLENSA_14ComposedLayoutINSA_7SwizzleILi2ELi4ELi3EEENSA_18smem_ptr_flag_bitsILi16EEENSX_INSB_IJNSB_IJNSC_ILi8EEESK_EEENSB_IJSK_SE_EEENSB_IJSE_NSC_ILi11EEEEEEEEENSB_IJNSB_IJSK_SI_EEENSB_IJSE_SZ_EEENSB_IJSZ_NSC_ILi8192EEEEEEEEEEEEEvEENS16_INSA_23SM90_TMA_LOAD_MULTICASTENS18_INS19_ILi3ELi4ELi3EEES1C_NSX_INSB_IJNSB_IJSJ_SE_EEENSB_IJS1D_NSC_ILi4EEEEEES1H_EEENSB_IJS1K_NSB_IJSJ_NSC_ILi512EEEEEENSB_IJSZ_NSC_ILi2048EEEEEEEEEEEEEvEEEENS_8epilogue10collective6detail29Sm90TmaWarpSpecializedAdapterINS27_15DefaultEpilogueISN_NSB_IJNSB_IJlllEEESE_SZ_EEES2C_NS26_6thread17LinearCombinationISN_Li1EffLNS2D_9ScaleType4KindE0ELNS_15FloatRoundStyleE2ESN_EENS_4gemm15EpilogueDefaultEEEEEvvEEEEvNT_6ParamsE:
[----:B------:R-:W-:Y:S01]  /*0000*/  LDC R1, c[0x0][0x28] ;  /* 0x00000a00ff017b82 */ /* 0x000fe20000000800 */
[----:B------:R-:W0:Y:S01]  /*0010*/  S2R R13, SR_TID.X ;  /* 0x00000000000d7919 */ /* 0x000e220000002100 */
[----:B------:R-:W-:Y:S01]  /*0020*/  ELECT P0, URZ, PT ;  /* 0x00000000003f782f */ /* 0x000fe20003800000 */
[----:B------:R-:W-:Y:S01]  /*0030*/  BSSY B0, `(.L_x_0) ;  /* 0x0000010000007945 */ /* 0x000fe20003800000 */
[----:B------:R-:W1:Y:S01]  /*0040*/  S2R R12, SR_CTAID.X ;  /* 0x00000000000c7919 */ /* 0x000e620000002500 */
[--C-:B0-----:R-:W-:Y:S02]  /*0050*/  SHF.R.U32.HI R2, RZ, 0x5, R13.reuse ;  /* 0x00000005ff027819 */ /* 0x101fe4000001160d */
[----:B------:R-:W-:-:S03]  /*0060*/  SHF.R.U32.HI R0, RZ, 0x7, R13 ;  /* 0x00000007ff007819 */ /* 0x000fc6000001160d */
[----:B------:R-:W0:Y:S04]  /*0070*/  SHFL.IDX PT, R4, R2, RZ, 0x1f ;  /* 0x00001fff02047589 */ /* 0x000e2800000e0000 */
[----:B------:R2:W3:Y:S01]  /*0080*/  SHFL.IDX PT, R10, R0, RZ, 0x1f ;  /* 0x00001fff000a7589 */ /* 0x0004e200000e0000 */
[----:B0-----:R-:W-:-:S13]  /*0090*/  ISETP.NE.OR P0, PT, R4, RZ, !P0 ;  /* 0x000000ff0400720c */ /* 0x001fda0004705670 */
[----:B-123--:R-:W-:Y:S05]  /*00a0*/  @P0 BRA `(.L_x_1) ;  /* 0x0000000000200947 */ /* 0x00efea0003800000 */
[----:B------:R-:W-:Y:S02]  /*00b0*/  ULDC.64 UR4, c[0x0][0x198] ;  /* 0x0000660000047ab9 */ /* 0x000fe40000000a00 */
[----:B------:R-:W-:Y:S02]  /*00c0*/  UIADD3 UR6, UP0, UR4, 0xf0, URZ ;  /* 0x000000f004067890 */ /* 0x000fe4000ff1e03f */
[----:B------:R-:W-:Y:S02]  /*00d0*/  UIADD3 UR4, UP1, UR4, 0x1f0, URZ ;  /* 0x000001f004047890 */ /* 0x000fe4000ff3e03f */
[----:B------:R-:W-:Y:S02]  /*00e0*/  UIADD3.X UR7, URZ, UR5, URZ, UP0, !UPT ;  /* 0x000000053f077290 */ /* 0x000fe400087fe43f */
[----:B------:R-:W-:-:S07]  /*00f0*/  UIADD3.X UR5, URZ, UR5, URZ, UP1, !UPT ;  /* 0x000000053f057290 */ /* 0x000fce0008ffe43f */
[----:B------:R0:W-:Y:S02]  /*0100*/  UTMACCTL.PF [UR6] ;  /* 0x00000000060079b9 */ /* 0x0001e40008040000 */
[----:B------:R0:W-:Y:S02]  /*0110*/  UTMACCTL.PF [UR4] ;  /* 0x00000000040079b9 */ /* 0x0001e40008040000 */
[----:B0-----:R-:W-:Y:S01]  /*0120*/  NOP ;  /* 0x0000000000007918 */ /* 0x001fe20000000000 */
.L_x_1:
[----:B------:R-:W-:Y:S05]  /*0130*/  BSYNC B0 ;  /* 0x0000000000007941 */ /* 0x000fea0003800000 */
.L_x_0:
[----:B------:R-:W0:Y:S01]  /*0140*/  SHFL.IDX PT, R2, R2, RZ, 0x1f ;  /* 0x00001fff02027589 */ /* 0x000e2200000e0000 */
[----:B------:R-:W-:Y:S02]  /*0150*/  SHF.R.S32.HI R0, RZ, 0x1f, R13 ;  /* 0x0000001fff007819 */ /* 0x000fe4000001140d */
[----:B------:R-:W-:Y:S01]  /*0160*/  I2FP.F32.U32 R8, R12 ;  /* 0x0000000c00087245 */ /* 0x000fe20000201000 */
[----:B------:R-:W1:Y:S01]  /*0170*/  S2R R16, SR_CTAID.Y ;  /* 0x0000000000107919 */ /* 0x000e620000002600 */
[----:B------:R-:W-:-:S04]  /*0180*/  LEA.HI R0, R0, R13, RZ, 0x7 ;  /* 0x0000000d00007211 */ /* 0x000fc800078f38ff */
[----:B------:R-:W-:-:S05]  /*0190*/  LOP3.LUT R0, R0, 0xffffff80, RZ, 0xc0, !PT ;  /* 0xffffff8000007812 */ /* 0x000fca00078ec0ff */
[----:B------:R-:W-:-:S05]  /*01a0*/  IMAD.IADD R0, R13, 0x1, -R0 ;  /* 0x000000010d007824 */ /* 0x000fca00078e0a00 */
[----:B------:R-:W-:-:S04]  /*01b0*/  SHF.R.S32.HI R3, RZ, 0x1f, R0 ;  /* 0x0000001fff037819 */ /* 0x000fc80000011400 */
[----:B------:R-:W-:Y:S02]  /*01c0*/  LEA.HI R5, R3, R0, RZ, 0x3 ;  /* 0x0000000003057211 */ /* 0x000fe400078f18ff */
[----:B0-----:R-:W-:Y:S02]  /*01d0*/  ISETP.NE.AND P0, PT, R2, RZ, PT ;  /* 0x000000ff0200720c */ /* 0x001fe40003f05270 */
[--C-:B------:R-:W-:Y:S02]  /*01e0*/  SHF.R.S32.HI R6, RZ, 0x3, R5.reuse ;  /* 0x00000003ff067819 */ /* 0x100fe40000011405 */
[----:B------:R-:W-:Y:S02]  /*01f0*/  SHF.R.S32.HI R5, RZ, 0x1f, R5 ;  /* 0x0000001fff057819 */ /* 0x000fe40000011405 */
[----:B------:R-:W-:-:S07]  /*0200*/  SHF.R.S32.HI R7, RZ, 0x1f, R2 ;  /* 0x0000001fff077819 */ /* 0x000fce0000011402 */
[----:B-1----:R-:W-:Y:S05]  /*0210*/  @P0 BRA `(.L_x_2) ;  /* 0x00000000009c0947 */ /* 0x002fea0003800000 */
[----:B------:R-:W-:Y:S01]  /*0220*/  ELECT P0, URZ, PT ;  /* 0x00000000003f782f */ /* 0x000fe20003800000 */
[----:B------:R-:W-:-:S12]  /*0230*/  BSSY B0, `(.L_x_2) ;  /* 0x0000025000007945 */ /* 0x000fd80003800000 */
[----:B------:R-:W-:Y:S05]  /*0240*/  @!P0 BRA `(.L_x_3) ;  /* 0x00000000008c8947 */ /* 0x000fea0003800000 */
[----:B------:R-:W0:Y:S01]  /*0250*/  S2UR UR8, SR_CgaCtaId ;  /* 0x00000000000879c3 */ /* 0x000e220000008800 */
[----:B------:R-:W-:Y:S01]  /*0260*/  UMOV UR4, 0x400 ;  /* 0x0000040000047882 */ /* 0x000fe20000000000 */
[----:B------:R-:W-:Y:S01]  /*0270*/  UMOV UR5, 0x1 ;  /* 0x0000000100057882 */ /* 0x000fe20000000000 */
[----:B------:R-:W-:Y:S02]  /*0280*/  UMOV UR6, 0x2 ;  /* 0x0000000200067882 */ /* 0x000fe40000000000 */
[----:B------:R-:W-:-:S04]  /*0290*/  UIADD3 UR6, -UR6, 0x100000, URZ ;  /* 0x0010000006067890 */ /* 0x000fc8000fffe13f */
[----:B------:R-:W-:Y:S02]  /*02a0*/  USHF.L.U32 UR7, UR6, 0xb, URZ ;  /* 0x0000000b06077899 */ /* 0x000fe4000800063f */
[----:B------:R-:W-:Y:S02]  /*02b0*/  USHF.L.U32 UR6, UR6, 0x1, URZ ;  /* 0x0000000106067899 */ /* 0x000fe4000800063f */
[----:B0-----:R-:W-:Y:S02]  /*02c0*/  ULEA UR8, UR8, UR4, 0x18 ;  /* 0x0000000408087291 */ /* 0x001fe4000f8ec03f */
[----:B------:R-:W-:-:S04]  /*02d0*/  UIADD3 UR4, -UR5, 0x100000, URZ ;  /* 0x0010000005047890 */ /* 0x000fc8000fffe13f */
[----:B------:R-:W-:Y:S02]  /*02e0*/  USHF.L.U32 UR5, UR4, 0xb, URZ ;  /* 0x0000000b04057899 */ /* 0x000fe4000800063f */
[----:B------:R-:W-:Y:S01]  /*02f0*/  USHF.L.U32 UR4, UR4, 0x1, URZ ;  /* 0x0000000104047899 */ /* 0x000fe2000800063f */
[----:B------:R-:W0:Y:S11]  /*0300*/  FENCE.VIEW.ASYNC.S ;  /* 0x00000000000073c6 */ /* 0x000e360000000000 */
[----:B0-----:R0:W1:Y:S01]  /*0310*/  SYNCS.EXCH.64 URZ, [UR8+0x37000], UR4 ;  /* 0x03700004083f75b2 */ /* 0x0010620008000100 */
[----:B------:R0:W2:Y:S01]  /*0320*/  SYNCS.EXCH.64 URZ, [UR8+0x37058], UR6 ;  /* 0x03705806083f75b2 */ /* 0x0000a20008000100 */
[----:B------:R0:W3:Y:S01]  /*0330*/  SYNCS.EXCH.64 URZ, [UR8+0x37008], UR4 ;  /* 0x03700804083f75b2 */ /* 0x0000e20008000100 */
[----:B------:R0:W4:Y:S01]  /*0340*/  SYNCS.EXCH.64 URZ, [UR8+0x37060], UR6 ;  /* 0x03706006083f75b2 */ /* 0x0001220008000100 */
[----:B------:R0:W0:Y:S01]  /*0350*/  SYNCS.EXCH.64 URZ, [UR8+0x37010], UR4 ;  /* 0x03701004083f75b2 */ /* 0x0000220008000100 */
        /* <DEDUP_REMOVED lines=17> */
[----:B------:R-:W-:Y:S01]  /*0470*/  NOP ;  /* 0x0000000000007918 */ /* 0x000fe20000000000 */
.L_x_3:
[----:B0-----:R-:W-:Y:S05]  /*0480*/  BSYNC B0 ;  /* 0x0000000000007941 */ /* 0x001fea0003800000 */
.L_x_2:
[----:B------:R-:W-:Y:S01]  /*0490*/  ULDC UR4, c[0x0][0x150] ;  /* 0x0000540000047ab9 */ /* 0x000fe20000000800 */
[----:B------:R-:W-:Y:S01]  /*04a0*/  LEA.HI R5, R5, R6, RZ, 0x2 ;  /* 0x0000000605057211 */ /* 0x000fe200078f10ff */
[----:B------:R-:W-:Y:S01]  /*04b0*/  FMUL R8, R8, UR4 ;  /* 0x0000000408087c20 */ /* 0x000fe20008400000 */
[----:B------:R-:W-:Y:S01]  /*04c0*/  LEA.HI R7, R7, R2, RZ, 0x2 ;  /* 0x0000000207077211 */ /* 0x000fe200078f10ff */
[----:B------:R-:W-:Y:S01]  /*04d0*/  ULDC UR4, c[0x0][0x154] ;  /* 0x0000550000047ab9 */ /* 0x000fe20000000800 */
[----:B------:R-:W-:Y:S01]  /*04e0*/  LOP3.LUT R5, R5, 0xfffffffc, RZ, 0xc0, !PT ;  /* 0xfffffffc05057812 */ /* 0x000fe200078ec0ff */
[----:B------:R-:W0:Y:S01]  /*04f0*/  LDC R11, c[0x0][0x140] ;  /* 0x00005000ff0b7b82 */ /* 0x000e220000000800 */
[----:B------:R-:W-:Y:S01]  /*0500*/  LOP3.LUT R7, R7, 0x3ffffffc, RZ, 0xc0, !PT ;  /* 0x3ffffffc07077812 */ /* 0x000fe200078ec0ff */
[----:B------:R-:W5:Y:S01]  /*0510*/  F2I.U32.TRUNC.NTZ R8, R8 ;  /* 0x0000000800087305 */ /* 0x000f62000020f000 */
[----:B------:R-:W-:Y:S01]  /*0520*/  LOP3.LUT P0, RZ, R0, 0x7, RZ, 0xc0, !PT ;  /* 0x0000000700ff7812 */ /* 0x000fe2000780c0ff */
[----:B------:R-:W-:Y:S01]  /*0530*/  IMAD.IADD R5, R6, 0x1, -R5 ;  /* 0x0000000106057824 */ /* 0x000fe200078e0a05 */
[----:B------:R-:W-:Y:S01]  /*0540*/  I2FP.F32.U32 R6, R16 ;  /* 0x0000001000067245 */ /* 0x000fe20000201000 */
[----:B------:R-:W-:Y:S01]  /*0550*/  IMAD.IADD R2, R2, 0x1, -R7 ;  /* 0x0000000102027824 */ /* 0x000fe200078e0a07 */
[----:B------:R-:W-:Y:S01]  /*0560*/  ISETP.NE.AND P3, PT, R10, 0x1, PT ;  /* 0x000000010a00780c */ /* 0x000fe20003f65270 */
[----:B------:R-:W-:Y:S01]  /*0570*/  NOP ;  /* 0x0000000000007918 */ /* 0x000fe20000000000 */
[----:B------:R-:W-:Y:S01]  /*0580*/  NOP ;  /* 0x0000000000007918 */ /* 0x000fe20000000000 */
[----:B------:R-:W-:-:S02]  /*0590*/  IMAD R2, R2, 0x4, R5 ;  /* 0x0000000402027824 */ /* 0x000fc400078e0205 */
[----:B------:R-:W-:Y:S01]  /*05a0*/  FMUL R9, R6, UR4 ;  /* 0x0000000406097c20 */ /* 0x000fe20008400000 */
[----:B------:R-:W-:Y:S02]  /*05b0*/  ULDC UR4, c[0x0][0x144] ;  /* 0x0000510000047ab9 */ /* 0x000fe40000000800 */
[C---:B------:R-:W-:Y:S01]  /*05c0*/  LEA.HI R5, R2.reuse, R2, RZ, 0x1 ;  /* 0x0000000202057211 */ /* 0x040fe200078f08ff */
[----:B-----5:R-:W-:Y:S02]  /*05d0*/  IMAD.MOV R7, RZ, RZ, -R8 ;  /* 0x000000ffff077224 */ /* 0x020fe400078e0a08 */
[----:B------:R-:W5:Y:S01]  /*05e0*/  F2I.U32.TRUNC.NTZ R9, R9 ;  /* 0x0000000900097305 */ /* 0x000f62000020f000 */
[----:B------:R-:W-:Y:S01]  /*05f0*/  LOP3.LUT R5, R5, 0xfffffffe, RZ, 0xc0, !PT ;  /* 0xfffffffe05057812 */ /* 0x000fe200078ec0ff */
[----:B------:R-:W-:Y:S01]  /*0600*/  IMAD R6, R7, UR4, R12 ;  /* 0x0000000407067c24 */ /* 0x000fe2000f8e020c */
[----:B------:R-:W-:Y:S01]  /*0610*/  ULDC UR4, c[0x0][0x148] ;  /* 0x0000520000047ab9 */ /* 0x000fe20000000800 */
[C---:B------:R-:W-:Y:S01]  /*0620*/  IMAD.SHL.U32 R7, R2.reuse, 0x4, RZ ;  /* 0x0000000402077824 */ /* 0x040fe200078e00ff */
[----:B0-----:R-:W-:Y:S01]  /*0630*/  ISETP.EQ.U32.AND P1, PT, R11, 0x1, PT ;  /* 0x000000010b00780c */ /* 0x001fe20003f22070 */
[----:B------:R-:W-:-:S03]  /*0640*/  IMAD.IADD R5, R2, 0x1, -R5 ;  /* 0x0000000102057824 */ /* 0x000fc600078e0a05 */
[----:B------:R-:W-:Y:S02]  /*0650*/  LOP3.LUT R2, R2, 0xc, R7, 0x78, !PT ;  /* 0x0000000c02027812 */ /* 0x000fe400078e7807 */
[----:B------:R-:W-:Y:S02]  /*0660*/  ISETP.NE.AND P4, PT, R5, R6, PT ;  /* 0x000000060500720c */ /* 0x000fe40003f85270 */
[----:B------:R-:W-:Y:S01]  /*0670*/  SHF.R.S32.HI R5, RZ, 0x1f, R4 ;  /* 0x0000001fff057819 */ /* 0x000fe20000011404 */
[----:B-----5:R-:W-:Y:S01]  /*0680*/  IMAD.MOV R7, RZ, RZ, -R9 ;  /* 0x000000ffff077224 */ /* 0x020fe200078e0a09 */
[----:B------:R-:W-:Y:S02]  /*0690*/  ISETP.LT.U32.AND P0, PT, R2, 0x2, !P0 ;  /* 0x000000020200780c */ /* 0x000fe40004701070 */
[----:B------:R-:W-:Y:S01]  /*06a0*/  LEA.HI R5, R5, R4, RZ, 0x2 ;  /* 0x0000000405057211 */ /* 0x000fe200078f10ff */
[----:B------:R-:W-:-:S03]  /*06b0*/  IMAD R9, R7, UR4, R16 ;  /* 0x0000000407097c24 */ /* 0x000fc6000f8e0210 */
[----:B------:R-:W-:-:S03]  /*06c0*/  LOP3.LUT R5, R5, 0xfffffffc, RZ, 0xc0, !PT ;  /* 0xfffffffc05057812 */ /* 0x000fc600078ec0ff */
[----:B------:R-:W-:Y:S02]  /*06d0*/  @P4 LEA.HI R6, R2, R2, RZ, 0x1 ;  /* 0x0000000202064211 */ /* 0x000fe400078f08ff */
[----:B------:R-:W-:Y:S01]  /*06e0*/  IMAD.IADD R7, R4, 0x1, -R5 ;  /* 0x0000000104077824 */ /* 0x000fe200078e0a05 */
[----:B------:R-:W-:Y:S02]  /*06f0*/  SEL R5, RZ, 0x1, !P0 ;  /* 0x00000001ff057807 */ /* 0x000fe40004000000 */
[----:B------:R-:W-:Y:S02]  /*0700*/  @P4 SHF.R.S32.HI R6, RZ, 0x1, R6 ;  /* 0x00000001ff064819 */ /* 0x000fe40000011406 */
[----:B------:R-:W-:Y:S02]  /*0710*/  LOP3.LUT P2, RZ, R10, R7, RZ, 0xfc, !PT ;  /* 0x000000070aff7212 */ /* 0x000fe4000784fcff */
[----:B------:R-:W-:Y:S01]  /*0720*/  @P4 ISETP.NE.AND P5, PT, R6, R9, PT ;  /* 0x000000090600420c */ /* 0x000fe20003fa5270 */
[----:B------:R-:W-:Y:S01]  /*0730*/  IMAD.MOV.U32 R6, RZ, RZ, 0x1 ;  /* 0x00000001ff067424 */ /* 0x000fe200078e00ff */
[----:B------:R-:W-:-:S02]  /*0740*/  SEL R4, RZ, 0x1, P2 ;  /* 0x00000001ff047807 */ /* 0x000fc40001000000 */
[----:B------:R-:W-:Y:S02]  /*0750*/  @P4 SEL R6, RZ, 0x1, P5 ;  /* 0x00000001ff064807 */ /* 0x000fe40002800000 */
[----:B------:R-:W-:Y:S02]  /*0760*/  SEL R4, R4, 0x2, P3 ;  /* 0x0000000204047807 */ /* 0x000fe40001800000 */
[----:B------:R-:W-:Y:S01]  /*0770*/  LOP3.LUT R6, R6, R5, RZ, 0xc0, !PT ;  /* 0x0000000506067212 */ /* 0x000fe200078ec0ff */
[----:B------:R-:W-:Y:S06]  /*0780*/  @!P1 BRA `(.L_x_4) ;  /* 0x0000000000089947 */ /* 0x000fec0003800000 */
[----:B-1234-:R-:W-:Y:S01]  /*0790*/  UCGABAR_ARV ;  /* 0x00000000000079c7 */ /* 0x01efe20008000000 */
[----:B------:R-:W-:Y:S05]  /*07a0*/  BRA `(.L_x_5) ;  /* 0x0000000000047947 */ /* 0x000fea0003800000 */
.L_x_4:
[----:B-1234-:R-:W-:Y:S01]  /*07b0*/  NOP ;  /* 0x0000000000007918 */ /* 0x01efe20000000000 */
.L_x_5:
[----:B------:R-:W-:Y:S01]  /*07c0*/  ULDC.64 UR4, c[0x0][0x598] ;  /* 0x0001660000047ab9 */ /* 0x000fe20000000a00 */
[----:B------:R-:W-:Y:S01]  /*07d0*/  ULDC.64 UR12, c[0x0][0x208] ;  /* 0x00008200000c7ab9 */ /* 0x000fe20000000a00 */
[----:B------:R-:W-:-:S04]  /*07e0*/  ISETP.NE.U32.AND P0, PT, RZ, UR4, PT ;  /* 0x00000004ff007c0c */ /* 0x000fc8000bf05070 */
[----:B------:R-:W-:-:S13]  /*07f0*/  ISETP.NE.AND.EX P0, PT, RZ, UR5, PT, P0 ;  /* 0x00000005ff007c0c */ /* 0x000fda000bf05300 */
[----:B------:R-:W-:Y:S05]  /*0800*/  @!P0 BRA `(.L_x_6) ;  /* 0x00000000001c8947 */ /* 0x000fea0003800000 */
[----:B------:R-:W0:Y:S02]  /*0810*/  LDC.64 R8, c[0x0][0x598] ;  /* 0x00016600ff087b82 */ /* 0x000e240000000a00 */
[----:B0-----:R-:W2:Y:S02]  /*0820*/  LDG.E.64 R8, desc[UR12][R8.64] ;  /* 0x0000000c08087981 */ /* 0x001ea4000c1e1b00 */
[----:B--2---:R-:W-:-:S04]  /*0830*/  ISETP.NE.U32.AND P0, PT, R8, RZ, PT ;  /* 0x000000ff0800720c */ /* 0x004fc80003f05070 */
[----:B------:R-:W-:-:S13]  /*0840*/  ISETP.NE.AND.EX P0, PT, R9, RZ, PT, P0 ;  /* 0x000000ff0900720c */ /* 0x000fda0003f05300 */
[----:B------:R-:W-:Y:S05]  /*0850*/  @!P0 BRA `(.L_x_6) ;  /* 0x0000000000088947 */ /* 0x000fea0003800000 */
[----:B------:R0:W5:Y:S01]  /*0860*/  LD.E R11, desc[UR12][R8.64] ;  /* 0x0000000c080b7980 */ /* 0x000162000c101900 */
[----:B------:R-:W-:Y:S05]  /*0870*/  BRA `(.L_x_7) ;  /* 0x0000000000207947 */ /* 0x000fea0003800000 */
.L_x_6:
[----:B------:R-:W-:Y:S02]  /*0880*/  ULDC.64 UR4, c[0x0][0x588] ;  /* 0x0001620000047ab9 */ /* 0x000fe40000000a00 */
[----:B------:R-:W-:-:S04]  /*0890*/  ISETP.NE.U32.AND P0, PT, RZ, UR4, PT ;  /* 0x00000004ff007c0c */ /* 0x000fc8000bf05070 */
[----:B------:R-:W-:-:S13]  /*08a0*/  ISETP.NE.AND.EX P0, PT, RZ, UR5, PT, P0 ;  /* 0x00000005ff007c0c */ /* 0x000fda000bf05300 */
[----:B------:R-:W-:Y:S05]  /*08b0*/  @!P0 BRA `(.L_x_8) ;  /* 0x00000000000c8947 */ /* 0x000fea0003800000 */
[----:B------:R-:W0:Y:S02]  /*08c0*/  LDC.64 R8, c[0x0][0x588] ;  /* 0x00016200ff087b82 */ /* 0x000e240000000a00 */
[----:B0-----:R1:W5:Y:S01]  /*08d0*/  LDG.E R11, desc[UR12][R8.64] ;  /* 0x0000000c080b7981 */ /* 0x001362000c1e1900 */
[----:B------:R-:W-:Y:S05]  /*08e0*/  BRA `(.L_x_7) ;  /* 0x0000000000047947 */ /* 0x000fea0003800000 */
.L_x_8:
[----:B------:R-:W2:Y:S02]  /*08f0*/  LDC R11, c[0x0][0x580] ;  /* 0x00016000ff0b7b82 */ /* 0x000ea40000000800 */
.L_x_7:
[----:B------:R-:W-:Y:S02]  /*0900*/  ULDC.64 UR4, c[0x0][0x5a0] ;  /* 0x0001680000047ab9 */ /* 0x000fe40000000a00 */
[----:B------:R-:W-:-:S04]  /*0910*/  ISETP.NE.U32.AND P0, PT, RZ, UR4, PT ;  /* 0x00000004ff007c0c */ /* 0x000fc8000bf05070 */
[----:B------:R-:W-:-:S13]  /*0920*/  ISETP.NE.AND.EX P0, PT, RZ, UR5, PT, P0 ;  /* 0x00000005ff007c0c */ /* 0x000fda000bf05300 */
[----:B------:R-:W-:Y:S05]  /*0930*/  @!P0 BRA `(.L_x_9) ;  /* 0x00000000001c8947 */ /* 0x000fea0003800000 */
[----:B01----:R-:W0:Y:S02]  /*0940*/  LDC.64 R8, c[0x0][0x5a0] ;  /* 0x00016800ff087b82 */ /* 0x003e240000000a00 */
[----:B0-----:R-:W3:Y:S02]  /*0950*/  LDG.E.64 R8, desc[UR12][R8.64] ;  /* 0x0000000c08087981 */ /* 0x001ee4000c1e1b00 */
[----:B---3--:R-:W-:-:S04]  /*0960*/  ISETP.NE.U32.AND P0, PT, R8, RZ, PT ;  /* 0x000000ff0800720c */ /* 0x008fc80003f05070 */
[----:B------:R-:W-:-:S13]  /*0970*/  ISETP.NE.AND.EX P0, PT, R9, RZ, PT, P0 ;  /* 0x000000ff0900720c */ /* 0x000fda0003f05300 */
[----:B------:R-:W-:Y:S05]  /*0980*/  @!P0 BRA `(.L_x_9) ;  /* 0x0000000000088947 */ /* 0x000fea0003800000 */
[----:B------:R0:W5:Y:S01]  /*0990*/  LD.E R14, desc[UR12][R8.64] ;  /* 0x0000000c080e7980 */ /* 0x000162000c101900 */
[----:B------:R-:W-:Y:S05]  /*09a0*/  BRA `(.L_x_10) ;  /* 0x0000000000207947 */ /* 0x000fea0003800000 */
.L_x_9:
[----:B------:R-:W-:Y:S02]  /*09b0*/  ULDC.64 UR4, c[0x0][0x590] ;  /* 0x0001640000047ab9 */ /* 0x000fe40000000a00 */
[----:B------:R-:W-:-:S04]  /*09c0*/  ISETP.NE.U32.AND P0, PT, RZ, UR4, PT ;  /* 0x00000004ff007c0c */ /* 0x000fc8000bf05070 */
[----:B------:R-:W-:-:S13]  /*09d0*/  ISETP.NE.AND.EX P0, PT, RZ, UR5, PT, P0 ;  /* 0x00000005ff007c0c */ /* 0x000fda000bf05300 */
[----:B------:R-:W-:Y:S05]  /*09e0*/  @!P0 BRA `(.L_x_11) ;  /* 0x00000000000c8947 */ /* 0x000fea0003800000 */
[----:B------:R-:W3:Y:S02]  /*09f0*/  LDC.64 R14, c[0x0][0x590] ;  /* 0x00016400ff0e7b82 */ /* 0x000ee40000000a00 */
[----:B---3--:R3:W5:Y:S01]  /*0a00*/  LDG.E R14, desc[UR12][R14.64] ;  /* 0x0000000c0e0e7981 */ /* 0x008762000c1e1900 */
[----:B------:R-:W-:Y:S05]  /*0a10*/  BRA `(.L_x_10) ;  /* 0x0000000000047947 */ /* 0x000fea0003800000 */
.L_x_11:
[----:B------:R-:W4:Y:S02]  /*0a20*/  LDC R14, c[0x0][0x584] ;  /* 0x00016100ff0e7b82 */ /* 0x000f240000000800 */
.L_x_10:
[----:B------:R-:W1:Y:S08]  /*0a30*/  LDC R5, c[0x0][0x3c4] ;  /* 0x0000f100ff057b82 */ /* 0x000e700000000800 */
[----:B------:R-:W2:Y:S01]  /*0a40*/  LDC.64 R18, c[0x0][0x3c8] ;  /* 0x0000f200ff127b82 */ /* 0x000ea20000000a00 */
[----:B-1----:R-:W-:-:S05]  /*0a50*/  VIADD R5, R5, 0x1f ;  /* 0x0000001f05057836 */ /* 0x002fca0000000000 */
[----:B0-----:R-:W-:-:S04]  /*0a60*/  SHF.R.S32.HI R8, RZ, 0x1f, R5 ;  /* 0x0000001fff087819 */ /* 0x001fc80000011405 */
[----:B------:R-:W-:-:S04]  /*0a70*/  LEA.HI R8, R8, R5, RZ, 0x5 ;  /* 0x0000000508087211 */ /* 0x000fc800078f28ff */
[----:B------:R-:W-:-:S05]  /*0a80*/  SHF.R.S32.HI R9, RZ, 0x5, R8 ;  /* 0x00000005ff097819 */ /* 0x000fca0000011408 */
[----:B--2---:R-:W-:-:S04]  /*0a90*/  IMAD R8, R9, R18, RZ ;  /* 0x0000001209087224 */ /* 0x004fc800078e02ff */
[----:B------:R-:W-:Y:S01]  /*0aa0*/  IMAD R5, R8, R19, RZ ;  /* 0x0000001308057224 */ /* 0x000fe200078e02ff */
[----:B------:R-:W-:Y:S06]  /*0ab0*/  @!P1 BRA `(.L_x_12) ;  /* 0x00000000000c9947 */ /* 0x000fec0003800000 */
[----:B------:R-:W-:Y:S01]  /*0ac0*/  UCGABAR_WAIT ;  /* 0x0000000000007dc7 */ /* 0x000fe20008000000 */
[----:B------:R-:W-:Y:S01]  /*0ad0*/  CCTL.IVALL ;  /* 0x00000000ff00798f */ /* 0x000fe20002000000 */
[----:B------:R-:W-:Y:S05]  /*0ae0*/  BRA `(.L_x_13) ;  /* 0x0000000000047947 */ /* 0x000fea0003800000 */
.L_x_12:
[----:B------:R-:W-:Y:S06]  /*0af0*/  BAR.SYNC.DEFER_BLOCKING 0x0 ;  /* 0x0000000000007b1d */ /* 0x000fec0000010000 */
.L_x_13:
[----:B------:R-:W-:-:S13]  /*0b00*/  ISETP.NE.AND P0, PT, R10, RZ, PT ;  /* 0x000000ff0a00720c */ /* 0x000fda0003f05270 */
[----:B------:R-:W-:Y:S05]  /*0b10*/  @!P0 BRA `(.L_x_14) ;  /* 0x000000b000bc8947 */ /* 0x000fea0003800000 */
[----:B------:R-:W-:-:S13]  /*0b20*/  ISETP.NE.AND P0, PT, R10, 0x1, PT ;  /* 0x000000010a00780c */ /* 0x000fda0003f05270 */
[----:B------:R-:W-:Y:S05]  /*0b30*/  @P0 EXIT ;  /* 0x000000000000094d */ /* 0x000fea0003800000 */
[----:B------:R-:W-:Y:S01]  /*0b40*/  ISETP.GE.AND P0, PT, R5, 0x1, PT ;  /* 0x000000010500780c */ /* 0x000fe20003f06270 */
[----:B------:R-:W-:Y:S01]  /*0b50*/  UMOV UR4, URZ ;  /* 0x0000003f00047c82 */ /* 0x000fe20008000000 */
[----:B------:R-:W-:Y:S02]  /*0b60*/  CS2R R54, SRZ ;  /* 0x0000000000367805 */ /* 0x000fe4000001ff00 */
[----:B------:R-:W-:Y:S02]  /*0b70*/  CS2R R120, SRZ ;  /* 0x0000000000787805 */ /* 0x000fe4000001ff00 */
[----:B------:R-:W-:Y:S02]  /*0b80*/  CS2R R122, SRZ ;  /* 0x00000000007a7805 */ /* 0x000fe4000001ff00 */
[----:B------:R-:W-:Y:S02]  /*0b90*/  CS2R R124, SRZ ;  /* 0x00000000007c7805 */ /* 0x000fe4000001ff00 */
[----:B------:R-:W-:-:S02]  /*0ba0*/  CS2R R126, SRZ ;  /* 0x00000000007e7805 */ /* 0x000fc4000001ff00 */
[----:B------:R-:W-:Y:S02]  /*0bb0*/  CS2R R128, SRZ ;  /* 0x0000000000807805 */ /* 0x000fe4000001ff00 */
        /* <DEDUP_REMOVED lines=57> */
[----:B------:R-:W-:Y:S01]  /*0f50*/  CS2R R52, SRZ ;  /* 0x0000000000347805 */ /* 0x000fe2000001ff00 */
[----:B------:R-:W-:Y:S06]  /*0f60*/  @!P0 BRA `(.L_x_15) ;  /* 0x0000000000dc8947 */ /* 0x000fec0003800000 */
[----:B------:R-:W-:-:S04]  /*0f70*/  LOP3.LUT R7, R4, 0x1, RZ, 0xfc, !PT ;  /* 0x0000000104077812 */ /* 0x000fc800078efcff */
[----:B------:R-:W-:-:S13]  /*0f80*/  ISETP.NE.AND P1, PT, R7, 0x3, PT ;  /* 0x000000030700780c */ /* 0x000fda0003f25270 */
[----:B------:R-:W-:Y:S05]  /*0f90*/  @!P1 BRA `(.L_x_16) ;  /* 0x0000000000049947 */ /* 0x000fea0003800000 */
[----:B------:R-:W-:Y:S01]  /*0fa0*/  BPT.TRAP 0x1 ;  /* 0x000000040000795c */ /* 0x000fe20000300000 */
.L_x_16:
[----:B------:R-:W0:Y:S01]  /*0fb0*/  S2UR UR5, SR_CgaCtaId ;  /* 0x00000000000579c3 */ /* 0x000e220000008800 */
[----:B------:R-:W-:Y:S01]  /*0fc0*/  SHF.L.U32 R7, RZ, 0x1f, RZ ;  /* 0x0000001fff077819 */ /* 0x000fe200000006ff */
[----:B------:R-:W-:Y:S02]  /*0fd0*/  UMOV UR4, 0x400 ;  /* 0x0000040000047882 */ /* 0x000fe40000000000 */
[----:B0-----:R-:W-:-:S12]  /*0fe0*/  ULEA UR5, UR5, UR4, 0x18 ;  /* 0x0000000405057291 */ /* 0x001fd8000f8ec03f */
.L_x_17:
[----:B0-----:R-:W-:-:S04]  /*0ff0*/  IMAD.U32 R8, RZ, RZ, UR5 ;  /* 0x00000005ff087e24 */ /* 0x001fc8000f8e00ff */
[----:B------:R0:W1:Y:S03]  /*1000*/  SYNCS.PHASECHK.TRANS64.TRYWAIT P1, [R8+URZ+0x37000], R7 ;  /* 0x03700007080075a7 */ /* 0x000066000802017f */
[----:B-1----:R-:W-:Y:S05]  /*1010*/  @!P1 NANOSLEEP.SYNCS 0x989680 ;  /* 0x009896800000995d */ /* 0x002fea0003900000 */
[----:B------:R-:W1:Y:S02]  /*1020*/  @!P1 SYNCS.PHASECHK.TRANS64 P1, [R8+URZ+0x37000], R7 ;  /* 0x03700007080095a7 */ /* 0x000e64000802007f */
[----:B-1----:R-:W-:Y:S05]  /*1030*/  @!P1 BRA `(.L_x_17) ;  /* 0xfffffffc00ec9947 */ /* 0x002fea000383ffff */
[----:B------:R-:W-:Y:S01]  /*1040*/  USHF.R.U32.HI UR4, URZ, 0x4, UR5 ;  /* 0x000000043f047899 */ /* 0x000fe20008011605 */
[----:B------:R-:W-:Y:S01]  /*1050*/  WARPGROUP.ARRIVE ;  /* 0x00000000000079c5 */ /* 0x000fe20000000000 */
[----:B------:R-:W-:Y:S02]  /*1060*/  UIADD3 UR5, UR5, 0x2c000, URZ ;  /* 0x0002c00005057890 */ /* 0x000fe4000fffe03f */
[----:B------:R-:W-:Y:S02]  /*1070*/  ULOP3.LUT UR4, UR4, 0x3fff, URZ, 0xc0, !UPT ;  /* 0x00003fff04047892 */ /* 0x000fe4000f8ec03f */
[----:B------:R-:W-:Y:S02]  /*1080*/  USHF.R.U32.HI UR5, URZ, 0x4, UR5 ;  /* 0x000000043f057899 */ /* 0x000fe40008011605 */
[----:B------:R-:W-:Y:S02]  /*1090*/  ULOP3.LUT UR14, UR4, 0x10000, URZ, 0xfc, !UPT ;  /* 0x00010000040e7892 */ /* 0x000fe4000f8efc3f */
[----:B------:R-:W-:-:S02]  /*10a0*/  ULOP3.LUT UR8, UR5, 0x3fff, URZ, 0xc0, !UPT ;  /* 0x00003fff05087892 */ /* 0x000fc4000f8ec03f */
[----:B------:R-:W-:Y:S02]  /*10b0*/  UIADD3 UR9, UR14, 0x100, URZ ;  /* 0x000001000e097890 */ /* 0x000fe4000fffe03f */
[----:B------:R-:W-:Y:S01]  /*10c0*/  UIADD3 UR10, UR14, 0x200, URZ ;  /* 0x000002000e0a7890 */ /* 0x000fe2000fffe03f */
[----:B------:R-:W-:Y:S02]  /*10d0*/  UMOV UR7, 0x40000040 ;  /* 0x4000004000077882 */ /* 0x000fe40000000000 */
[----:B------:R-:W-:Y:S01]  /*10e0*/  UMOV UR6, UR8 ;  /* 0x0000000800067c82 */ /* 0x000fe20008000000 */
[----:B------:R-:W-:Y:S01]  /*10f0*/  UMOV UR4, UR14 ;  /* 0x0000000e00047c82 */ /* 0x000fe20008000000 */
[----:B------:R-:W-:Y:S01]  /*1100*/  UMOV UR5, 0x80000020 ;  /* 0x8000002000057882 */ /* 0x000fe20000000000 */
[----:B------:R-:W-:Y:S01]  /*1110*/  UIADD3 UR11, UR14, 0x300, URZ ;  /* 0x000003000e0b7890 */ /* 0x000fe2000fffe03f */
[----:B------:R-:W-:Y:S01]  /*1120*/  HGMMA.64x64x16.F32 R120, gdesc[UR4].tnspB, RZ, !UPT ;  /* 0x40e00000047879f0 */ /* 0x000fe2000c7008ff */
        /* <DEDUP_REMOVED lines=9> */
[----:B------:R-:W-:-:S02]  /*11c0*/  UMOV UR5, 0x80000020 ;  /* 0x8000002000057882 */ /* 0x000fc40000000000 */
[----:B------:R-:W-:Y:S01]  /*11d0*/  HGMMA.64x64x16.F32 R24, gdesc[UR4].tnspB, RZ, !UPT ;  /* 0x40e00000041879f0 */ /* 0x000fe2000c7008ff */
[----:B------:R-:W-:Y:S02]  /*11e0*/  UIADD3 UR4, UR14, 0x2, URZ ;  /* 0x000000020e047890 */ /* 0x000fe4000fffe03f */
[----:B------:R-:W-:Y:S02]  /*11f0*/  UIADD3 UR6, UR8, 0x80, URZ ;  /* 0x0000008008067890 */ /* 0x000fe4000fffe03f */
[----:B------:R-:W-:Y:S01]  /*1200*/  UIADD3 UR8, UR14, 0x102, URZ ;  /* 0x000001020e087890 */ /* 0x000fe2000fffe03f */
[----:B------:R-:W-:Y:S01]  /*1210*/  UMOV UR5, 0x80000020 ;  /* 0x8000002000057882 */ /* 0x000fe20000000000 */
[----:B------:R-:W-:-:S05]  /*1220*/  UMOV UR7, 0x40000040 ;  /* 0x4000004000077882 */ /* 0x000fca0000000000 */
[----:B------:R-:W-:Y:S01]  /*1230*/  HGMMA.64x64x16.F32 R120, gdesc[UR4].tnspB, R120 ;  /* 0x40e00000047879f0 */ /* 0x000fe20008700878 */
[----:B------:R-:W-:Y:S01]  /*1240*/  UMOV UR4, UR8 ;  /* 0x0000000800047c82 */ /* 0x000fe20008000000 */
[----:B------:R-:W-:Y:S02]  /*1250*/  UMOV UR5, 0x80000020 ;  /* 0x8000002000057882 */ /* 0x000fe40000000000 */
[----:B------:R-:W-:Y:S01]  /*1260*/  HGMMA.64x64x16.F32 R88, gdesc[UR4].tnspB, R88 ;  /* 0x40e00000045879f0 */ /* 0x000fe20008700858 */
[----:B------:R-:W-:Y:S01]  /*1270*/  UMOV UR4, UR9 ;  /* 0x0000000900047c82 */ /* 0x000fe20008000000 */
[----:B------:R-:W-:Y:S02]  /*1280*/  UMOV UR5, 0x80000020 ;  /* 0x8000002000057882 */ /* 0x000fe40000000000 */
[----:B------:R-:W-:Y:S01]  /*1290*/  HGMMA.64x64x16.F32 R56, gdesc[UR4].tnspB, R56 ;  /* 0x40e00000043879f0 */ /* 0x000fe20008700838 */
[----:B------:R-:W-:Y:S01]  /*12a0*/  UMOV UR4, UR10 ;  /* 0x0000000a00047c82 */ /* 0x000fe20008000000 */
[----:B------:R-:W-:-:S02]  /*12b0*/  UMOV UR5, 0x80000020 ;  /* 0x8000002000057882 */ /* 0x000fc40000000000 */
[----:B------:R-:W-:Y:S01]  /*12c0*/  HGMMA.64x64x16.F32 R24, gdesc[UR4].tnspB, R24, gsb0 ;  /* 0x40e00000041879f0 */ /* 0x000fe20008000818 */
[----:B------:R-:W-:-:S05]  /*12d0*/  UMOV UR4, 0x1 ;  /* 0x0000000100047882 */ /* 0x000fca0000000000 */
.L_x_15:
[----:B0-----:R-:W-:-:S05]  /*12e0*/  VIMNMX R8, R5, 0x1, PT ;  /* 0x0000000105087848 */ /* 0x001fca0003fe0100 */
[----:B------:R-:W-:-:S05]  /*12f0*/  IMAD.IADD R8, R5, 0x1, -R8 ;  /* 0x0000000105087824 */ /* 0x000fca00078e0a08 */
[----:B------:R-:W-:-:S13]  /*1300*/  ISETP.GE.AND P1, PT, R8, 0x1, PT ;  /* 0x000000010800780c */ /* 0x000fda0003f26270 */
[----:B------:R-:W-:Y:S05]  /*1310*/  @!P1 BRA `(.L_x_18) ;  /* 0x0000000400509947 */ /* 0x000fea0003800000 */
[----:B------:R-:W0:Y:S01]  /*1320*/  S2UR UR6, SR_CgaCtaId ;  /* 0x00000000000679c3 */ /* 0x000e220000008800 */
[----:B------:R-:W-:Y:S01]  /*1330*/  UMOV UR5, 0x400 ;  /* 0x0000040000057882 */ /* 0x000fe20000000000 */
[----:B------:R-:W-:Y:S01]  /*1340*/  LOP3.LUT R13, R4, 0x1, RZ, 0xfc, !PT ;  /* 0x00000001040d7812 */ /* 0x000fe200078efcff */
[----:B------:R-:W-:Y:S01]  /*1350*/  IMAD.MOV.U32 R12, RZ, RZ, RZ ;  /* 0x000000ffff0c7224 */ /* 0x000fe200078e00ff */
[----:B------:R-:W-:Y:S01]  /*1360*/  UISETP.NE.U32.AND UP0, UPT, UR4, URZ, UPT ;  /* 0x0000003f0400728c */ /* 0x000fe2000bf05070 */
[----:B------:R-:W-:Y:S02]  /*1370*/  IMAD.MOV.U32 R5, RZ, RZ, R8 ;  /* 0x000000ffff057224 */ /* 0x000fe400078e0008 */
[----:B------:R-:W-:Y:S01]  /*1380*/  IMAD.MOV.U32 R7, RZ, RZ, RZ ;  /* 0x000000ffff077224 */ /* 0x000fe200078e00ff */
[----:B0-----:R-:W-:-:S04]  /*1390*/  ULEA UR16, UR6, UR5, 0x18 ;  /* 0x0000000506107291 */ /* 0x001fc8000f8ec03f */
[----:B------:R-:W-:Y:S02]  /*13a0*/  UIADD3 UR5, UR16, 0x2c000, URZ ;  /* 0x0002c00010057890 */ /* 0x000fe4000fffe03f */
[----:B------:R-:W-:Y:S02]  /*13b0*/  USHF.R.U32.HI UR6, URZ, 0x4, UR16 ;  /* 0x000000043f067899 */ /* 0x000fe40008011610 */
[----:B------:R-:W-:Y:S02]  /*13c0*/  USHF.R.U32.HI UR5, URZ, 0x4, UR5 ;  /* 0x000000043f057899 */ /* 0x000fe40008011605 */
[----:B------:R-:W-:Y:S02]  /*13d0*/  ULOP3.LUT UR6, UR6, 0x3fff, URZ, 0xc0, !UPT ;  /* 0x00003fff06067892 */ /* 0x000fe4000f8ec03f */
[----:B------:R-:W-:Y:S02]  /*13e0*/  ULOP3.LUT UR17, UR5, 0x3fff, URZ, 0xc0, !UPT ;  /* 0x00003fff05117892 */ /* 0x000fe4000f8ec03f */
[----:B------:R-:W-:-:S12]  /*13f0*/  ULOP3.LUT UR18, UR6, 0x10000, URZ, 0xfc, !UPT ;  /* 0x0001000006127892 */ /* 0x000fd8000f8efc3f */
.L_x_23:
[----:B------:R-:W-:-:S13]  /*1400*/  ISETP.NE.AND P2, PT, R13, 0x3, PT ;  /* 0x000000030d00780c */ /* 0x000fda0003f45270 */
[----:B------:R-:W-:Y:S05]  /*1410*/  @!P2 BRA `(.L_x_19) ;  /* 0x000000000004a947 */ /* 0x000fea0003800000 */
[----:B------:R-:W-:Y:S01]  /*1420*/  BPT.TRAP 0x1 ;  /* 0x000000040000795c */ /* 0x000fe20000300000 */
.L_x_19:
[----:B------:R-:W-:Y:S01]  /*1430*/  SHF.L.U32 R9, R12, 0x1f, RZ ;  /* 0x0000001f0c097819 */ /* 0x000fe200000006ff */
[----:B------:R-:W-:-:S12]  /*1440*/  ULEA UR5, UR4, UR16, 0x3 ;  /* 0x0000001004057291 */ /* 0x000fd8000f8e183f */
.L_x_20:
[----:B0-----:R-:W-:-:S04]  /*1450*/  IMAD.U32 R10, RZ, RZ, UR5 ;  /* 0x00000005ff0a7e24 */ /* 0x001fc8000f8e00ff */
[----:B------:R0:W1:Y:S03]  /*1460*/  SYNCS.PHASECHK.TRANS64.TRYWAIT P1, [R10+URZ+0x37000], R9 ;  /* 0x037000090a0075a7 */ /* 0x000066000802017f */
[----:B-1----:R-:W-:Y:S05]  /*1470*/  @!P1 NANOSLEEP.SYNCS 0x989680 ;  /* 0x009896800000995d */ /* 0x002fea0003900000 */
[----:B------:R-:W1:Y:S02]  /*1480*/  @!P1 SYNCS.PHASECHK.TRANS64 P1, [R10+URZ+0x37000], R9 ;  /* 0x037000090a0095a7 */ /* 0x000e64000802007f */
[----:B-1----:R-:W-:Y:S05]  /*1490*/  @!P1 BRA `(.L_x_20) ;  /* 0xfffffffc00ec9947 */ /* 0x002fea000383ffff */
[----:B------:R-:W-:Y:S01]  /*14a0*/  ULEA UR5, UR4, UR18, 0xa ;  /* 0x0000001204057291 */ /* 0x000fe2000f8e503f */
[----:B------:R-:W-:Y:S01]  /*14b0*/  WARPGROUP.ARRIVE ;  /* 0x00000000000079c5 */ /* 0x000fe20000000000 */
[----:B------:R-:W-:Y:S02]  /*14c0*/  ULEA UR6, UR4, UR17, 0x8 ;  /* 0x0000001104067291 */ /* 0x000fe4000f8e403f */
[----:B------:R-:W-:Y:S02]  /*14d0*/  UIADD3 UR7, UR5, 0x100, URZ ;  /* 0x0000010005077890 */ /* 0x000fe4000fffe03f */
[----:B------:R-:W-:Y:S02]  /*14e0*/  UIADD3 UR14, UR5, 0x200, URZ ;  /* 0x00000200050e7890 */ /* 0x000fe4000fffe03f */
[----:B------:R-:W-:Y:S01]  /*14f0*/  UMOV UR8, UR5 ;  /* 0x0000000500087c82 */ /* 0x000fe20008000000 */
[----:B------:R-:W-:Y:S01]  /*1500*/  UMOV UR9, 0x80000020 ;  /* 0x8000002000097882 */ /* 0x000fe20000000000 */
[----:B------:R-:W-:Y:S01]  /*1510*/  UMOV UR10, UR6 ;  /* 0x00000006000a7c82 */ /* 0x000fe20008000000 */
[----:B------:R-:W-:Y:S01]  /*1520*/  UMOV UR11, 0x40000040 ;  /* 0x40000040000b7882 */ /* 0x000fe20000000000 */
[----:B------:R-:W-:Y:S01]  /*1530*/  UIADD3 UR15, UR5, 0x300, URZ ;  /* 0x00000300050f7890 */ /* 0x000fe2000fffe03f */
[----:B------:R-:W-:Y:S01]  /*1540*/  HGMMA.64x64x16.F32 R120, gdesc[UR8].tnspB, R120, UP0 ;  /* 0x40e00000087879f0 */ /* 0x000fe2000bf00878 */
[----:B------:R-:W-:Y:S01]  /*1550*/  UMOV UR8, UR7 ;  /* 0x0000000700087c82 */ /* 0x000fe20008000000 */
[----:B------:R-:W-:Y:S01]  /*1560*/  UMOV UR9, 0x80000020 ;  /* 0x8000002000097882 */ /* 0x000fe20000000000 */
[----:B------:R-:W-:Y:S01]  /*1570*/  UIADD3 UR7, UR5, 0x202, URZ ;  /* 0x0000020205077890 */ /* 0x000fe2000fffe03f */
[----:B------:R-:W-:Y:S01]  /*1580*/  HGMMA.64x64x16.F32 R88, gdesc[UR8].tnspB, R88, UP0 ;  /* 0x40e00000085879f0 */ /* 0x000fe2000bf00858 */
[----:B------:R-:W-:Y:S01]  /*1590*/  UMOV UR8, UR14 ;  /* 0x0000000e00087c82 */ /* 0x000fe20008000000 */
[----:B------:R-:W-:-:S02]  /*15a0*/  UMOV UR9, 0x80000020 ;  /* 0x8000002000097882 */ /* 0x000fc40000000000 */
[----:B------:R-:W-:Y:S01]  /*15b0*/  HGMMA.64x64x16.F32 R56, gdesc[UR8].tnspB, R56, UP0 ;  /* 0x40e00000083879f0 */ /* 0x000fe2000bf00838 */
[----:B------:R-:W-:Y:S01]  /*15c0*/  UMOV UR8, UR15 ;  /* 0x0000000f00087c82 */ /* 0x000fe20008000000 */
[----:B------:R-:W-:Y:S02]  /*15d0*/  UMOV UR9, 0x80000020 ;  /* 0x8000002000097882 */ /* 0x000fe40000000000 */
[----:B------:R-:W-:Y:S01]  /*15e0*/  HGMMA.64x64x16.F32 R24, gdesc[UR8].tnspB, R24, UP0 ;  /* 0x40e00000081879f0 */ /* 0x000fe2000bf00818 */
[----:B------:R-:W-:Y:S02]  /*15f0*/  UIADD3 UR8, UR5, 0x2, URZ ;  /* 0x0000000205087890 */ /* 0x000fe4000fffe03f */
[----:B------:R-:W-:Y:S02]  /*1600*/  UIADD3 UR10, UR6, 0x80, URZ ;  /* 0x00000080060a7890 */ /* 0x000fe4000fffe03f */
[----:B------:R-:W-:Y:S01]  /*1610*/  UIADD3 UR6, UR5, 0x102, URZ ;  /* 0x0000010205067890 */ /* 0x000fe2000fffe03f */
[----:B------:R-:W-:Y:S01]  /*1620*/  UMOV UR9, 0x80000020 ;  /* 0x8000002000097882 */ /* 0x000fe20000000000 */
[----:B------:R-:W-:Y:S01]  /*1630*/  UMOV UR11, 0x40000040 ;  /* 0x40000040000b7882 */ /* 0x000fe20000000000 */
[----:B------:R-:W-:-:S04]  /*1640*/  UIADD3 UR5, UR5, 0x302, URZ ;  /* 0x0000030205057890 */ /* 0x000fc8000fffe03f */
        /* <DEDUP_REMOVED lines=9> */
[----:B------:R-:W-:Y:S03]  /*16e0*/  HGMMA.64x64x16.F32 R24, gdesc[UR8].tnspB, R24, gsb0 ;  /* 0x40e00000081879f0 */ /* 0x000fe60008000818 */
[----:B------:R-:W-:Y:S02]  /*16f0*/  WARPGROUP.DEPBAR.LE gsb0, 0x1 ;  /* 0x00008000000079c5 */ /* 0x000fe40000010100 */
[----:B------:R-:W-:Y:S05]  /*1700*/  @!P2 BRA `(.L_x_21) ;  /* 0x000000000004a947 */ /* 0x000fea0003800000 */
[----:B------:R-:W-:Y:S01]  /*1710*/  BPT.TRAP 0x1 ;  /* 0x000000040000795c */ /* 0x000fe20000300000 */
.L_x_21:
[----:B------:R-:W-:-:S13]  /*1720*/  ISETP.NE.AND P1, PT, R6, RZ, PT ;  /* 0x000000ff0600720c */ /* 0x000fda0003f25270 */
[----:B0-----:R-:W-:-:S05]  /*1730*/  @P1 LEA R9, R7, UR16, 0x3 ;  /* 0x0000001007091c11 */ /* 0x001fca000f8e18ff */
[----:B------:R-:W-:-:S05]  /*1740*/  @P1 VIADD R9, R9, 0x37058 ;  /* 0x0003705809091836 */ /* 0x000fca0000000000 */
[----:B------:R-:W-:-:S04]  /*1750*/  @P1 PRMT R9, R2, 0x654, R9 ;  /* 0x0000065402091816 */ /* 0x000fc80000000009 */
[----:B------:R0:W-:Y:S01]  /*1760*/  @P1 SYNCS.ARRIVE.TRANS64.RED.A1T0 RZ, [R9+URZ], RZ ;  /* 0x000000ff09ff19a7 */ /* 0x0001e2000810043f */
[----:B------:R-:W-:-:S13]  /*1770*/  ISETP.GT.U32.AND P1, PT, R4, 0x1, PT ;  /* 0x000000010400780c */ /* 0x000fda0003f24070 */
[----:B0-----:R-:W-:Y:S05]  /*1780*/  @P1 BRA `(.L_x_22) ;  /* 0x0000000000041947 */ /* 0x001fea0003800000 */
[----:B------:R-:W-:Y:S01]  /*1790*/  BPT.TRAP 0x1 ;  /* 0x000000040000795c */ /* 0x000fe20000300000 */
.L_x_22:
[----:B------:R-:W-:Y:S01]  /*17a0*/  UIADD3 UR4, UR4, 0x1, URZ ;  /* 0x0000000104047890 */ /* 0x000fe2000fffe03f */
[----:B------:R-:W-:Y:S01]  /*17b0*/  ISETP.GT.AND P2, PT, R5, 0x1, PT ;  /* 0x000000010500780c */ /* 0x000fe20003f44270 */
[----:B------:R-:W-:Y:S02]  /*17c0*/  VIADD R7, R7, 0x1 ;  /* 0x0000000107077836 */ /* 0x000fe40000000000 */
[----:B------:R-:W-:Y:S01]  /*17d0*/  UISETP.NE.AND UP0, UPT, UR4, 0xb, UPT ;  /* 0x0000000b0400788c */ /* 0x000fe2000bf05270 */
[----:B------:R-:W-:Y:S02]  /*17e0*/  VIADD R5, R5, 0xffffffff ;  /* 0xffffffff05057836 */ /* 0x000fe40000000000 */
[C---:B------:R-:W-:Y:S01]  /*17f0*/  ISETP.NE.AND P1, PT, R7.reuse, 0xb, PT ;  /* 0x0000000b0700780c */ /* 0x040fe20003f25270 */
[----:B------:R-:W-:Y:S02]  /*1800*/  USEL UR5, URZ, 0x1, UP0 ;  /* 0x000000013f057887 */ /* 0x000fe40008000000 */
[----:B------:R-:W-:Y:S01]  /*1810*/  USEL UR4, UR4, URZ, UP0 ;  /* 0x0000003f04047287 */ /* 0x000fe20008000000 */
[----:B------:R-:W-:Y:S01]  /*1820*/  SEL R7, R7, RZ, P1 ;  /* 0x000000ff07077207 */ /* 0x000fe20000800000 */
[----:B------:R-:W-:-:S02]  /*1830*/  UPLOP3.LUT UP0, UPT, UPT, UPT, UPT, 0x80, 0x0 ;  /* 0x000000000000789c */ /* 0x000fc40003f0f070 */
[----:B------:R-:W-:Y:S01]  /*1840*/  LOP3.LUT R12, R12, UR5, RZ, 0x3c, !PT ;  /* 0x000000050c0c7c12 */ /* 0x000fe2000f8e3cff */
[----:B------:R-:W-:Y:S08]  /*1850*/  @P2 BRA `(.L_x_23) ;  /* 0xfffffff800e82947 */ /* 0x000ff0000383ffff */
.L_x_18:
[----:B------:R-:W-:Y:S02]  /*1860*/  WARPGROUP.DEPBAR.LE gsb0, 0x0 ;  /* 0x00008000000079c5 */ /* 0x000fe40000010000 */
[----:B------:R-:W-:Y:S05]  /*1870*/  @!P0 BRA `(.L_x_24) ;  /* 0x0000000000548947 */ /* 0x000fea0003800000 */
[----:B------:R-:W-:-:S04]  /*1880*/  LOP3.LUT R5, R4, 0x1, RZ, 0xfc, !PT ;  /* 0x0000000104057812 */ /* 0x000fc800078efcff */
[----:B------:R-:W-:-:S13]  /*1890*/  ISETP.NE.AND P0, PT, R5, 0x3, PT ;  /* 0x000000030500780c */ /* 0x000fda0003f05270 */
[----:B------:R-:W-:Y:S05]  /*18a0*/  @!P0 BRA `(.L_x_25) ;  /* 0x0000000000048947 */ /* 0x000fea0003800000 */
[----:B------:R-:W-:Y:S01]  /*18b0*/  BPT.TRAP 0x1 ;  /* 0x000000040000795c */ /* 0x000fe20000300000 */
.L_x_25:
[----:B------:R-:W-:Y:S01]  /*18c0*/  ISETP.NE.AND P0, PT, R6, RZ, PT ;  /* 0x000000ff0600720c */ /* 0x000fe20003f05270 */
[----:B------:R-:W-:Y:S01]  /*18d0*/  BSSY B0, `(.L_x_26) ;  /* 0x000000d000007945 */ /* 0x000fe20003800000 */
[----:B------:R-:W-:-:S11]  /*18e0*/  ISETP.GT.U32.AND P1, PT, R4, 0x1, PT ;  /* 0x000000010400780c */ /* 0x000fd60003f24070 */
[----:B------:R-:W-:Y:S05]  /*18f0*/  @!P0 BRA `(.L_x_27) ;  /* 0x0000000000288947 */ /* 0x000fea0003800000 */
[----:B------:R-:W0:Y:S01]  /*1900*/  S2R R7, SR_CgaCtaId ;  /* 0x0000000000077919 */ /* 0x000e220000008800 */
[----:B------:R-:W-:Y:S01]  /*1910*/  IMAD.WIDE.U32 R4, R8, -0x45d1745d, RZ ;  /* 0xba2e8ba308047825 */ /* 0x000fe200078e00ff */
[----:B------:R-:W-:-:S04]  /*1920*/  MOV R4, 0x400 ;  /* 0x0000040000047802 */ /* 0x000fc80000000f00 */
[----:B------:R-:W-:-:S05]  /*1930*/  SHF.R.U32.HI R5, RZ, 0x3, R5 ;  /* 0x00000003ff057819 */ /* 0x000fca0000011605 */
[----:B------:R-:W-:Y:S01]  /*1940*/  IMAD R8, R5, -0xb, R8 ;  /* 0xfffffff505087824 */ /* 0x000fe200078e0208 */
[----:B0-----:R-:W-:-:S05]  /*1950*/  LEA R7, R7, R4, 0x18 ;  /* 0x0000000407077211 */ /* 0x001fca00078ec0ff */
[----:B------:R-:W-:-:S04]  /*1960*/  IMAD R8, R8, 0x8, R7 ;  /* 0x0000000808087824 */ /* 0x000fc800078e0207 */
[----:B------:R-:W-:-:S05]  /*1970*/  VIADD R5, R8, 0x37058 ;  /* 0x0003705808057836 */ /* 0x000fca0000000000 */
[----:B------:R-:W-:-:S04]  /*1980*/  PRMT R5, R2, 0x654, R5 ;  /* 0x0000065402057816 */ /* 0x000fc80000000005 */
[----:B------:R0:W-:Y:S03]  /*1990*/  SYNCS.ARRIVE.TRANS64.RED.A1T0 RZ, [R5+URZ], RZ ;  /* 0x000000ff05ff79a7 */ /* 0x0001e6000810043f */
.L_x_27:
[----:B------:R-:W-:Y:S05]  /*19a0*/  BSYNC B0 ;  /* 0x0000000000007941 */ /* 0x000fea0003800000 */
.L_x_26:
[----:B------:R-:W-:Y:S05]  /*19b0*/  @P1 BRA `(.L_x_24) ;  /* 0x0000000000041947 */ /* 0x000fea0003800000 */
[----:B------:R-:W-:Y:S01]  /*19c0*/  BPT.TRAP 0x1 ;  /* 0x000000040000795c */ /* 0x000fe20000300000 */
.L_x_24:
[----:B------:R-:W1:Y:S01]  /*19d0*/  S2R R4, SR_CTAID.Y ;  /* 0x0000000000047919 */ /* 0x000e620000002600 */
[----:B------:R-:W-:Y:S01]  /*19e0*/  ULDC.64 UR4, c[0x0][0x280] ;  /* 0x0000a00000047ab9 */ /* 0x000fe20000000a00 */
[----:B------:R-:W-:Y:S01]  /*19f0*/  LEA.HI R2, R3, R0, RZ, 0x2 ;  /* 0x0000000003027211 */ /* 0x000fe200078f10ff */
[----:B------:R-:W2:Y:S03]  /*1a00*/  S2R R9, SR_CTAID.X ;  /* 0x0000000000097919 */ /* 0x000ea60000002500 */
[--C-:B------:R-:W-:Y:S02]  /*1a10*/  SHF.R.S32.HI R6, RZ, 0x2, R2.reuse ;  /* 0x00000002ff067819 */ /* 0x100fe40000011402 */
[----:B0-----:R-:W-:-:S04]  /*1a20*/  SHF.R.S32.HI R5, RZ, 0x1f, R2 ;  /* 0x0000001fff057819 */ /* 0x001fc80000011402 */
[----:B------:R-:W-:-:S04]  /*1a30*/  LEA.HI R5, R5, R6, RZ, 0x3 ;  /* 0x0000000605057211 */ /* 0x000fc800078f18ff */
[----:B------:R-:W-:Y:S01]  /*1a40*/  LOP3.LUT R7, R5, 0xfffffff8, RZ, 0xc0, !PT ;  /* 0xfffffff805077812 */ /* 0x000fe200078ec0ff */
[----:B-1----:R-:W-:Y:S02]  /*1a50*/  IMAD.SHL.U32 R4, R4, 0x40, RZ ;  /* 0x0000004004047824 */ /* 0x002fe400078e00ff */
[----:B--2---:R-:W-:-:S03]  /*1a60*/  IMAD.SHL.U32 R10, R9, 0x100, RZ ;  /* 0x00000100090a7824 */ /* 0x004fc600078e00ff */
[----:B------:R-:W-:-:S04]  /*1a70*/  ISETP.GE.AND P0, PT, R4, UR5, PT ;  /* 0x0000000504007c0c */ /* 0x000fc8000bf06270 */
[----:B------:R-:W-:-:S13]  /*1a80*/  ISETP.GE.OR P0, PT, R10, UR4, P0 ;  /* 0x000000040a007c0c */ /* 0x000fda0008706670 */
[----:B------:R-:W-:Y:S05]  /*1a90*/  @P0 EXIT ;  /* 0x000000000000094d */ /* 0x000fea0003800000 */
[----:B------:R-:W0:Y:S01]  /*1aa0*/  LDC.64 R12, c[0x0][0x5d0] ;  /* 0x00017400ff0c7b82 */ /* 0x000e220000000a00 */
[----:B------:R-:W-:Y:S01]  /*1ab0*/  LOP3.LUT R5, R2, 0x7ffffffc, RZ, 0xc0, !PT ;  /* 0x7ffffffc02057812 */ /* 0x000fe200078ec0ff */
[----:B------:R-:W-:Y:S01]  /*1ac0*/  IMAD.IADD R2, R6, 0x1, -R7 ;  /* 0x0000000106027824 */ /* 0x000fe200078e0a07 */
[----:B------:R-:W-:Y:S02]  /*1ad0*/  LEA.HI R6, R3, R0, RZ, 0x5 ;  /* 0x0000000003067211 */ /* 0x000fe400078f28ff */
[----:B----45:R-:W-:Y:S01]  /*1ae0*/  FSETP.NEU.AND P1, PT, R14, RZ, PT ;  /* 0x000000ff0e00720b */ /* 0x030fe20003f2d000 */
[----:B------:R-:W-:Y:S01]  /*1af0*/  IMAD.IADD R5, R0, 0x1, -R5 ;  /* 0x0000000100057824 */ /* 0x000fe200078e0a05 */
[----:B------:R-:W-:Y:S02]  /*1b00*/  SHF.R.S32.HI R3, RZ, 0x1f, R2 ;  /* 0x0000001fff037819 */ /* 0x000fe40000011402 */
[----:B---3--:R-:W-:Y:S01]  /*1b10*/  SHF.R.S32.HI R15, RZ, 0x5, R6 ;  /* 0x00000005ff0f7819 */ /* 0x008fe20000011406 */
[----:B------:R-:W-:-:S02]  /*1b20*/  IMAD.SHL.U32 R5, R5, 0x2, RZ ;  /* 0x0000000205057824 */ /* 0x000fc400078e00ff */
[----:B------:R-:W-:-:S03]  /*1b30*/  IMAD.WIDE R8, R9, 0x100, R2 ;  /* 0x0000010009087825 */ /* 0x000fc600078e0202 */
[----:B------:R-:W-:Y:S01]  /*1b40*/  SHF.R.S32.HI R7, RZ, 0x1f, R5 ;  /* 0x0000001fff077819 */ /* 0x000fe20000011405 */
[C---:B------:R-:W-:Y:S01]  /*1b50*/  IMAD R3, R15.reuse, -0x10, -R10 ;  /* 0xfffffff00f037824 */ /* 0x040fe200078e0a0a */
[C---:B------:R-:W-:Y:S01]  /*1b60*/  IADD3 R6, P0, R4.reuse, R5, RZ ;  /* 0x0000000504067210 */ /* 0x040fe20007f1e0ff */
[----:B------:R-:W-:Y:S01]  /*1b70*/  IMAD.WIDE R8, R15, 0x10, R8 ;  /* 0x000000100f087825 */ /* 0x000fe200078e0208 */
[----:B------:R-:W-:Y:S02]  /*1b80*/  IADD3 R10, -R5, UR5, -R4 ;  /* 0x00000005050a7c10 */ /* 0x000fe4000fffe904 */
[----:B------:R-:W-:Y:S02]  /*1b90*/  LEA.HI.X.SX32 R7, R4, R7, 0x1, P0 ;  /* 0x0000000704077211 */ /* 0x000fe400000f0eff */
[----:B------:R-:W-:Y:S01]  /*1ba0*/  IADD3 R0, R3, UR4, -R2 ;  /* 0x0000000403007c10 */ /* 0x000fe2000fffe802 */
[-C--:B0-----:R-:W-:Y:S01]  /*1bb0*/  IMAD R2, R9, R12.reuse, RZ ;  /* 0x0000000c09027224 */ /* 0x081fe200078e02ff */
[----:B------:R-:W-:Y:S01]  /*1bc0*/  ISETP.GT.AND P3, PT, R10, RZ, PT ;  /* 0x000000ff0a00720c */ /* 0x000fe20003f64270 */
[----:B------:R-:W-:Y:S01]  /*1bd0*/  IMAD.WIDE.U32 R18, R8, R12, R6 ;  /* 0x0000000c08127225 */ /* 0x000fe200078e0006 */
[----:B------:R-:W-:-:S02]  /*1be0*/  SHF.L.U64.HI R15, R12, 0x3, R13 ;  /* 0x000000030c0f7819 */ /* 0x000fc4000001020d */
[----:B------:R-:W-:Y:S01]  /*1bf0*/  P2R R3, PR, RZ, 0x8 ;  /* 0x00000008ff037803 */ /* 0x000fe20000000000 */
[----:B------:R-:W-:Y:S01]  /*1c00*/  IMAD R21, R8, R13, R2 ;  /* 0x0000000d08157224 */ /* 0x000fe200078e0202 */
[----:B------:R-:W-:Y:S01]  /*1c10*/  ISETP.GT.AND P0, PT, R0, RZ, P3 ;  /* 0x000000ff0000720c */ /* 0x000fe20001f04270 */
[----:B------:R-:W-:Y:S02]  /*1c20*/  IMAD.SHL.U32 R16, R12, 0x8, RZ ;  /* 0x000000080c107824 */ /* 0x000fe400078e00ff */
[----:B------:R-:W-:Y:S01]  /*1c30*/  IMAD.IADD R21, R19, 0x1, R21 ;  /* 0x0000000113157824 */ /* 0x000fe200078e0215 */
[----:B------:R-:W-:Y:S09]  /*1c40*/  @!P1 BRA `(.L_x_28) ;  /* 0x0000006c00cc9947 */ /* 0x000ff20003800000 */
[----:B------:R-:W-:Y:S01]  /*1c50*/  ULDC.64 UR4, c[0x0][0x5b0] ;  /* 0x00016c0000047ab9 */ /* 0x000fe20000000a00 */
[----:B------:R-:W-:Y:S01]  /*1c60*/  ULDC.64 UR8, c[0x0][0x5a8] ;  /* 0x00016a0000087ab9 */ /* 0x000fe20000000a00 */
[----:B------:R-:W-:Y:S01]  /*1c70*/  IMAD R17, R9, UR4, RZ ;  /* 0x0000000409117c24 */ /* 0x000fe2000f8e02ff */
[----:B------:R-:W-:Y:S01]  /*1c80*/  ULDC.64 UR6, c[0x0][0x5c8] ;  /* 0x0001720000067ab9 */ /* 0x000fe20000000a00 */
[----:B------:R-:W-:-:S04]  /*1c90*/  IMAD.WIDE.U32 R2, R8, UR4, R6 ;  /* 0x0000000408027c25 */ /* 0x000fc8000f8e0006 */
[----:B------:R-:W-:Y:S01]  /*1ca0*/  IMAD R17, R8, UR5, R17 ;  /* 0x0000000508117c24 */ /* 0x000fe2000f8e0211 */
[----:B------:R-:W-:-:S03]  /*1cb0*/  LEA R4, P1, R2, UR8, 0x1 ;  /* 0x0000000802047c11 */ /* 0x000fc6000f8208ff */
[----:B------:R-:W-:-:S05]  /*1cc0*/  IMAD.IADD R3, R3, 0x1, R17 ;  /* 0x0000000103037824 */ /* 0x000fca00078e0211 */
[----:B------:R-:W-:-:S05]  /*1cd0*/  LEA.HI.X R5, R2, UR9, R3, 0x1, P1 ;  /* 0x0000000902057c11 */ /* 0x000fca00088f0c03 */
[----:B------:R-:W2:Y:S01]  /*1ce0*/  @P0 LDG.E.LTC128B.U16 R19, desc[UR12][R4.64] ;  /* 0x0000000c04130981 */ /* 0x000ea2000c1e1520 */
[----:B------:R-:W-:Y:S01]  /*1cf0*/  ISETP.GT.AND P6, PT, R10, 0x1, PT ;  /* 0x000000010a00780c */ /* 0x000fe20003fc4270 */
[----:B------:R-:W-:Y:S01]  /*1d00*/  BSSY B0, `(.L_x_29) ;  /* 0x000000e000007945 */ /* 0x000fe20003800000 */
[----:B------:R-:W-:Y:S02]  /*1d10*/  LEA R2, P2, R18, UR6, 0x1 ;  /* 0x0000000612027c11 */ /* 0x000fe4000f8408ff */
[----:B------:R-:W-:Y:S01]  /*1d20*/  ISETP.GT.AND P1, PT, R0, RZ, P6 ;  /* 0x000000ff0000720c */ /* 0x000fe20003724270 */
[----:B--2---:R-:W-:-:S05]  /*1d30*/  HADD2.F32 R3, -RZ, R19.H0_H0 ;  /* 0x20000013ff037230 */ /* 0x004fca0000004100 */
[----:B------:R-:W-:-:S04]  /*1d40*/  FMUL R3, R3, R14 ;  /* 0x0000000e03037220 */ /* 0x000fc80000400000 */
[----:B------:R-:W-:-:S05]  /*1d50*/  FFMA R3, R120, R11, R3 ;  /* 0x0000000b78037223 */ /* 0x000fca0000000003 */
[----:B------:R-:W-:Y:S02]  /*1d60*/  F2FP.F16.F32.PACK_AB R20, RZ, R3 ;  /* 0x00000003ff14723e */ /* 0x000fe400000000ff */
[----:B------:R-:W-:Y:S02]  /*1d70*/  P2R R3, PR, RZ, 0x40 ;  /* 0x00000040ff037803 */ /* 0x000fe40000000000 */
[----:B------:R-:W-:Y:S02]  /*1d80*/  LEA.HI.X R3, R18, UR7, R21, 0x1, P2 ;  /* 0x0000000712037c11 */ /* 0x000fe400090f0c15 */
[----:B------:R-:W-:Y:S02]  /*1d90*/  PRMT R18, R20, 0x7610, R18 ;  /* 0x0000761014127816 */ /* 0x000fe40000000012 */
[----:B------:R-:W-:-:S03]  /*1da0*/  PRMT R20, R19, 0x7610, R20 ;  /* 0x0000761013147816 */ /* 0x000fc60000000014 */
[----:B------:R0:W-:Y:S01]  /*1db0*/  @P0 STG.E.U16 desc[UR12][R2.64], R18 ;  /* 0x0000001202000986 */ /* 0x0001e2000c10150c */
[----:B------:R-:W-:Y:S05]  /*1dc0*/  @!P1 BRA `(.L_x_30) ;  /* 0x0000000000049947 */ /* 0x000fea0003800000 */
[----:B------:R1:W5:Y:S02]  /*1dd0*/  LDG.E.LTC128B.U16 R20, desc[UR12][R4.64+0x2] ;  /* 0x0000020c04147981 */ /* 0x000364000c1e1520 */
.L_x_30:
[----:B------:R-:W-:Y:S05]  /*1de0*/  BSYNC B0 ;  /* 0x0000000000007941 */ /* 0x000fea0003800000 */
.L_x_29:
[----:B------:R-:W-:Y:S01]  /*1df0*/  USHF.L.U32 UR6, UR4, 0x3, URZ ;  /* 0x0000000304067899 */ /* 0x000fe2000800063f */
[----:B-----5:R-:W-:Y:S01]  /*1e00*/  HADD2.F32 R9, -RZ, R20.H0_H0 ;  /* 0x20000014ff097230 */ /* 0x020fe20000004100 */
[----:B------:R-:W-:Y:S01]  /*1e10*/  USHF.L.U64.HI UR7, UR4, 0x3, UR5 ;  /* 0x0000000304077899 */ /* 0x000fe20008010205 */
[----:B------:R-:W-:-:S03]  /*1e20*/  ISETP.GT.AND P0, PT, R0, 0x8, P3 ;  /* 0x000000080000780c */ /* 0x000fc60001f04270 */
[----:B0-----:R-:W-:Y:S02]  /*1e30*/  IMAD.U32 R18, RZ, RZ, UR6 ;  /* 0x00000006ff127e24 */ /* 0x001fe4000f8e00ff */
[----:B------:R-:W-:Y:S01]  /*1e40*/  FMUL R22, R9, R14 ;  /* 0x0000000e09167220 */ /* 0x000fe20000400000 */
[----:B------:R-:W-:-:S03]  /*1e50*/  IMAD.U32 R19, RZ, RZ, UR7 ;  /* 0x00000007ff137e24 */ /* 0x000fc6000f8e00ff */
[----:B------:R-:W-:Y:S01]  /*1e60*/  FFMA R22, R121, R11, R22 ;  /* 0x0000000b79167223 */ /* 0x000fe20000000016 */
[----:B------:R-:W-:-:S04]  /*1e70*/  IMAD.WIDE.U32 R8, R8, UR4, R18 ;  /* 0x0000000408087c25 */ /* 0x000fc8000f8e0012 */
[----:B------:R-:W-:Y:S02]  /*1e80*/  F2FP.F16.F32.PACK_AB R22, RZ, R22 ;  /* 0x00000016ff16723e */ /* 0x000fe400000000ff */
[----:B------:R-:W-:-:S03]  /*1e90*/  IADD3 R6, P2, R6, R8, RZ ;  /* 0x0000000806067210 */ /* 0x000fc60007f5e0ff */
[----:B------:R0:W-:Y:S01]  /*1ea0*/  @P1 STG.E.U16 desc[UR12][R2.64+0x2], R22 ;  /* 0x0000021602001986 */ /* 0x0001e2000c10150c */
[----:B------:R-:W-:Y:S02]  /*1eb0*/  IADD3.X R7, R7, R17, R9, P2, !PT ;  /* 0x0000001107077210 */ /* 0x000fe400017fe409 */
[----:B------:R-:W-:-:S04]  /*1ec0*/  LEA R8, P2, R6, UR8, 0x1 ;  /* 0x0000000806087c11 */ /* 0x000fc8000f8408ff */
[----:B------:R-:W-:-:S05]  /*1ed0*/  LEA.HI.X R9, R6, UR9, R7, 0x1, P2 ;  /* 0x0000000906097c11 */ /* 0x000fca00090f0c07 */
[----:B------:R-:W2:Y:S01]  /*1ee0*/  @P0 LDG.E.LTC128B.U16 R20, desc[UR12][R8.64] ;  /* 0x0000000c08140981 */ /* 0x000ea2000c1e1520 */
[C---:B------:R-:W-:Y:S01]  /*1ef0*/  SHF.L.U64.HI R15, R16.reuse, 0x1, R15 ;  /* 0x00000001100f7819 */ /* 0x040fe2000001020f */
[----:B------:R-:W-:Y:S01]  /*1f00*/  BSSY B0, `(.L_x_31) ;  /* 0x000000b000007945 */ /* 0x000fe20003800000 */
[----:B------:R-:W-:Y:S02]  /*1f10*/  LEA R6, P2, R16, R2, 0x1 ;  /* 0x0000000210067211 */ /* 0x000fe400078408ff */
[----:B------:R-:W-:Y:S01]  /*1f20*/  ISETP.GT.AND P1, PT, R0, 0x8, P6 ;  /* 0x000000080000780c */ /* 0x000fe20003724270 */
[----:B--2---:R-:W-:-:S05]  /*1f30*/  HADD2.F32 R7, -RZ, R20.H0_H0 ;  /* 0x20000014ff077230 */ /* 0x004fca0000004100 */
[----:B------:R-:W-:-:S04]  /*1f40*/  FMUL R7, R7, R14 ;  /* 0x0000000e07077220 */ /* 0x000fc80000400000 */
[----:B------:R-:W-:-:S05]  /*1f50*/  FFMA R7, R122, R11, R7 ;  /* 0x0000000b7a077223 */ /* 0x000fca0000000007 */
[----:B------:R-:W-:Y:S01]  /*1f60*/  F2FP.F16.F32.PACK_AB R16, RZ, R7 ;  /* 0x00000007ff10723e */ /* 0x000fe200000000ff */
[----:B------:R-:W-:-:S05]  /*1f70*/  IMAD.X R7, R15, 0x1, R3, P2 ;  /* 0x000000010f077824 */ /* 0x000fca00010e0603 */
[----:B------:R0:W-:Y:S01]  /*1f80*/  @P0 STG.E.U16 desc[UR12][R6.64], R16 ;  /* 0x0000001006000986 */ /* 0x0001e2000c10150c */
[----:B------:R-:W-:Y:S05]  /*1f90*/  @!P1 BRA `(.L_x_32) ;  /* 0x0000000000049947 */ /* 0x000fea0003800000 */
[----:B------:R2:W5:Y:S02]  /*1fa0*/  LDG.E.LTC128B.U16 R20, desc[UR12][R8.64+0x2] ;  /* 0x0000020c08147981 */ /* 0x000564000c1e1520 */
.L_x_32:
[----:B------:R-:W-:Y:S05]  /*1fb0*/  BSYNC B0 ;  /* 0x0000000000007941 */ /* 0x000fea0003800000 */
.L_x_31:
[----:B-----5:R-:W-:Y:S01]  /*1fc0*/  HADD2.F32 R15, -RZ, R20.H0_H0 ;  /* 0x20000014ff0f7230 */ /* 0x020fe20000004100 */
[----:B------:R-:W-:Y:S01]  /*1fd0*/  ISETP.GT.AND P3, PT, R10, 0x8, PT ;  /* 0x000000080a00780c */ /* 0x000fe20003f64270 */
[----:B------:R-:W-:Y:S03]  /*1fe0*/  BSSY B0, `(.L_x_33) ;  /* 0x0000009000007945 */ /* 0x000fe60003800000 */
[----:B0-----:R-:W-:Y:S01]  /*1ff0*/  FMUL R16, R15, R14 ;  /* 0x0000000e0f107220 */ /* 0x001fe20000400000 */
[----:B------:R-:W-:Y:S02]  /*2000*/  ISETP.GT.AND P0, PT, R0, RZ, P3 ;  /* 0x000000ff0000720c */ /* 0x000fe40001f04270 */
[----:B------:R-:W-:Y:S01]  /*2010*/  P2R R15, PR, RZ, 0x8 ;  /* 0x00000008ff0f7803 */ /* 0x000fe20000000000 */
[----:B------:R-:W-:-:S05]  /*2020*/  FFMA R16, R123, R11, R16 ;  /* 0x0000000b7b107223 */ /* 0x000fca0000000010 */
[----:B------:R-:W-:-:S05]  /*2030*/  F2FP.F16.F32.PACK_AB R16, RZ, R16 ;  /* 0x00000010ff10723e */ /* 0x000fca00000000ff */
[----:B------:R0:W-:Y:S01]  /*2040*/  @P1 STG.E.U16 desc[UR12][R6.64+0x2], R16 ;  /* 0x0000021006001986 */ /* 0x0001e2000c10150c */
[----:B------:R-:W-:Y:S05]  /*2050*/  @!P0 BRA `(.L_x_34) ;  /* 0x0000000000048947 */ /* 0x000fea0003800000 */
[----:B------:R3:W5:Y:S02]  /*2060*/  LDG.E.LTC128B.U16 R20, desc[UR12][R4.64+0x10] ;  /* 0x0000100c04147981 */ /* 0x000764000c1e1520 */
.L_x_34:
[----:B------:R-:W-:Y:S05]  /*2070*/  BSYNC B0 ;  /* 0x0000000000007941 */ /* 0x000fea0003800000 */
.L_x_33:
[----:B-----5:R-:W-:Y:S01]  /*2080*/  HADD2.F32 R15, -RZ, R20.H0_H0 ;  /* 0x20000014ff0f7230 */ /* 0x020fe20000004100 */
[----:B------:R-:W-:Y:S01]  /*2090*/  ISETP.GT.AND P2, PT, R10, 0x9, PT ;  /* 0x000000090a00780c */ /* 0x000fe20003f44270 */
[----:B------:R-:W-:Y:S03]  /*20a0*/  BSSY B0, `(.L_x_35) ;  /* 0x0000009000007945 */ /* 0x000fe60003800000 */
[----:B------:R-:W-:Y:S01]  /*20b0*/  FMUL R15, R15, R14 ;  /* 0x0000000e0f0f7220 */ /* 0x000fe20000400000 */
[----:B------:R-:W-:Y:S02]  /*20c0*/  ISETP.GT.AND P1, PT, R0, RZ, P2 ;  /* 0x000000ff0000720c */ /* 0x000fe40001724270 */
[----:B0-----:R-:W-:Y:S01]  /*20d0*/  P2R R16, PR, RZ, 0x4 ;  /* 0x00000004ff107803 */ /* 0x001fe20000000000 */
[----:B------:R-:W-:-:S05]  /*20e0*/  FFMA R15, R124, R11, R15 ;  /* 0x0000000b7c0f7223 */ /* 0x000fca000000000f */
[----:B------:R-:W-:-:S05]  /*20f0*/  F2FP.F16.F32.PACK_AB R15, RZ, R15 ;  /* 0x0000000fff0f723e */ /* 0x000fca00000000ff */
[----:B------:R0:W-:Y:S01]  /*2100*/  @P0 STG.E.U16 desc[UR12][R2.64+0x10], R15 ;  /* 0x0000100f02000986 */ /* 0x0001e2000c10150c */
[----:B------:R-:W-:Y:S05]  /*2110*/  @!P1 BRA `(.L_x_36) ;  /* 0x0000000000049947 */ /* 0x000fea0003800000 */
[----:B------:R4:W5:Y:S02]  /*2120*/  LDG.E.LTC128B.U16 R20, desc[UR12][R4.64+0x12] ;  /* 0x0000120c04147981 */ /* 0x000964000c1e1520 */
.L_x_36:
[----:B------:R-:W-:Y:S05]  /*2130*/  BSYNC B0 ;  /* 0x0000000000007941 */ /* 0x000fea0003800000 */
.L_x_35:
[----:B0----5:R-:W-:Y:S01]  /*2140*/  HADD2.F32 R15, -RZ, R20.H0_H0 ;  /* 0x20000014ff0f7230 */ /* 0x021fe20000004100 */
[----:B------:R-:W-:Y:S01]  /*2150*/  ISETP.GT.AND P0, PT, R0, 0x8, P3 ;  /* 0x000000080000780c */ /* 0x000fe20001f04270 */
[----:B------:R-:W-:Y:S03]  /*2160*/  BSSY B0, `(.L_x_37) ;  /* 0x0000007000007945 */ /* 0x000fe60003800000 */
[----:B------:R-:W-:-:S04]  /*2170*/  FMUL R16, R15, R14 ;  /* 0x0000000e0f107220 */ /* 0x000fc80000400000 */
[----:B------:R-:W-:-:S05]  /*2180*/  FFMA R16, R125, R11, R16 ;  /* 0x0000000b7d107223 */ /* 0x000fca0000000010 */
[----:B------:R-:W-:-:S05]  /*2190*/  F2FP.F16.F32.PACK_AB R16, RZ, R16 ;  /* 0x00000010ff10723e */ /* 0x000fca00000000ff */
[----:B------:R0:W-:Y:S01]  /*21a0*/  @P1 STG.E.U16 desc[UR12][R2.64+0x12], R16 ;  /* 0x0000121002001986 */ /* 0x0001e2000c10150c */
[----:B------:R-:W-:Y:S05]  /*21b0*/  @!P0 BRA `(.L_x_38) ;  /* 0x0000000000048947 */ /* 0x000fea0003800000 */
[----:B------:R0:W5:Y:S02]  /*21c0*/  LDG.E.LTC128B.U16 R20, desc[UR12][R8.64+0x10] ;  /* 0x0000100c08147981 */ /* 0x000164000c1e1520 */
.L_x_38:
[----:B------:R-:W-:Y:S05]  /*21d0*/  BSYNC B0 ;  /* 0x0000000000007941 */ /* 0x000fea0003800000 */
.L_x_37:
[----:B-----5:R-:W-:Y:S01]  /*21e0*/  HADD2.F32 R15, -RZ, R20.H0_H0 ;  /* 0x20000014ff0f7230 */ /* 0x020fe20000004100 */
        /* <DEDUP_REMOVED lines=8> */
.L_x_40:
[----:B------:R-:W-:Y:S05]  /*2270*/  BSYNC B0 ;  /* 0x0000000000007941 */ /* 0x000fea0003800000 */
.L_x_39:
[----:B0----5:R-:W-:Y:S01]  /*2280*/  HADD2.F32 R15, -RZ, R20.H0_H0 ;  /* 0x20000014ff0f7230 */ /* 0x021fe20000004100 */
[----:B------:R-:W-:Y:S01]  /*2290*/  ISETP.GT.AND P2, PT, R10, 0x10, PT ;  /* 0x000000100a00780c */ /* 0x000fe20003f44270 */
[----:B------:R-:W-:Y:S03]  /*22a0*/  BSSY B0, `(.L_x_41) ;  /* 0x0000009000007945 */ /* 0x000fe60003800000 */
[----:B------:R-:W-:Y:S01]  /*22b0*/  FMUL R16, R15, R14 ;  /* 0x0000000e0f107220 */ /* 0x000fe20000400000 */
[----:B------:R-:W-:Y:S02]  /*22c0*/  ISETP.GT.AND P0, PT, R0, RZ, P2 ;  /* 0x000000ff0000720c */ /* 0x000fe40001704270 */
[----:B------:R-:W-:Y:S01]  /*22d0*/  P2R R15, PR, RZ, 0x4 ;  /* 0x00000004ff0f7803 */ /* 0x000fe20000000000 */
[----:B------:R-:W-:-:S05]  /*22e0*/  FFMA R16, R127, R11, R16 ;  /* 0x0000000b7f107223 */ /* 0x000fca0000000010 */
[----:B------:R-:W-:-:S05]  /*22f0*/  F2FP.F16.F32.PACK_AB R16, RZ, R16 ;  /* 0x00000010ff10723e */ /* 0x000fca00000000ff */
[----:B------:R0:W-:Y:S01]  /*2300*/  @P1 STG.E.U16 desc[UR12][R6.64+0x12], R16 ;  /* 0x0000121006001986 */ /* 0x0001e2000c10150c */
[----:B------:R-:W-:Y:S05]  /*2310*/  @!P0 BRA `(.L_x_42) ;  /* 0x0000000000048947 */ /* 0x000fea0003800000 */
[----:B------:R0:W5:Y:S02]  /*2320*/  LDG.E.LTC128B.U16 R20, desc[UR12][R4.64+0x20] ;  /* 0x0000200c04147981 */ /* 0x000164000c1e1520 */
.L_x_42:
[----:B------:R-:W-:Y:S05]  /*2330*/  BSYNC B0 ;  /* 0x0000000000007941 */ /* 0x000fea0003800000 */
.L_x_41:
[----:B-----5:R-:W-:Y:S01]  /*2340*/  HADD2.F32 R15, -RZ, R20.H0_H0 ;  /* 0x20000014ff0f7230 */ /* 0x020fe20000004100 */
[----:B------:R-:W-:Y:S01]  /*2350*/  ISETP.GT.AND P1, PT, R10, 0x11, PT ;  /* 0x000000110a00780c */ /* 0x000fe20003f24270 */
[----:B------:R-:W-:Y:S03]  /*2360*/  BSSY B0, `(.L_x_43) ;  /* 0x0000009000007945 */ /* 0x000fe60003800000 */
[----:B------:R-:W-:-:S04]  /*2370*/  FMUL R15, R15, R14 ;  /* 0x0000000e0f0f7220 */ /* 0x000fc80000400000 */
[----:B------:R-:W-:-:S05]  /*2380*/  FFMA R15, R128, R11, R15 ;  /* 0x0000000b800f7223 */ /* 0x000fca000000000f */
[----:B------:R-:W-:-:S05]  /*2390*/  F2FP.F16.F32.PACK_AB R15, RZ, R15 ;  /* 0x0000000fff0f723e */ /* 0x000fca00000000ff */
[----:B------:R1:W-:Y:S01]  /*23a0*/  @P0 STG.E.U16 desc[UR12][R2.64+0x20], R15 ;  /* 0x0000200f02000986 */ /* 0x0003e2000c10150c */
[----:B------:R-:W-:Y:S02]  /*23b0*/  ISETP.GT.AND P0, PT, R0, RZ, P1 ;  /* 0x000000ff0000720c */ /* 0x000fe40000f04270 */
[----:B-1----:R-:W-:-:S11]  /*23c0*/  P2R R15, PR, RZ, 0x2 ;  /* 0x00000002ff0f7803 */ /* 0x002fd60000000000 */
[----:B------:R-:W-:Y:S05]  /*23d0*/  @!P0 BRA `(.L_x_44) ;  /* 0x0000000000048947 */ /* 0x000fea0003800000 */
[----:B------:R1:W5:Y:S02]  /*23e0*/  LDG.E.LTC128B.U16 R20, desc[UR12][R4.64+0x22] ;  /* 0x0000220c04147981 */ /* 0x000364000c1e1520 */
.L_x_44:
[----:B------:R-:W-:Y:S05]  /*23f0*/  BSYNC B0 ;  /* 0x0000000000007941 */ /* 0x000fea0003800000 */
.L_x_43:
[----:B-----5:R-:W-:Y:S01]  /*2400*/  HADD2.F32 R15, -RZ, R20.H0_H0 ;  /* 0x20000014ff0f7230 */ /* 0x020fe20000004100 */
[----:B------:R-:W-:Y:S04]  /*2410*/  BSSY B0, `(.L_x_45) ;  /* 0x0000008000007945 */ /* 0x000fe80003800000 */
[----:B0-----:R-:W-:-:S04]  /*2420*/  FMUL R16, R15, R14 ;  /* 0x0000000e0f107220 */ /* 0x001fc80000400000 */
[----:B------:R-:W-:-:S05]  /*2430*/  FFMA R16, R129, R11, R16 ;  /* 0x0000000b81107223 */ /* 0x000fca0000000010 */
[----:B------:R-:W-:-:S05]  /*2440*/  F2FP.F16.F32.PACK_AB R16, RZ, R16 ;  /* 0x00000010ff10723e */ /* 0x000fca00000000ff */
[----:B------:R0:W-:Y:S01]  /*2450*/  @P0 STG.E.U16 desc[UR12][R2.64+0x22], R16 ;  /* 0x0000221002000986 */ /* 0x0001e2000c10150c */
[----:B------:R-:W-:-:S13]  /*2460*/  ISETP.GT.AND P0, PT, R0, 0x8, P2 ;  /* 0x000000080000780c */ /* 0x000fda0001704270 */
[----:B0-----:R-:W-:Y:S05]  /*2470*/  @!P0 BRA `(.L_x_46) ;  /* 0x0000000000048947 */ /* 0x001fea0003800000 */
[----:B------:R0:W5:Y:S02]  /*2480*/  LDG.E.LTC128B.U16 R20, desc[UR12][R8.64+0x20] ;  /* 0x0000200c08147981 */ /* 0x000164000c1e1520 */
.L_x_46:
[----:B------:R-:W-:Y:S05]  /*2490*/  BSYNC B0 ;  /* 0x0000000000007941 */ /* 0x000fea0003800000 */
.L_x_45:
[----:B-----5:R-:W-:Y:S01]  /*24a0*/  HADD2.F32 R15, -RZ, R20.H0_H0 ;  /* 0x20000014ff0f7230 */ /* 0x020fe20000004100 */
[----:B------:R-:W-:Y:S04]  /*24b0*/  BSSY B0, `(.L_x_47) ;  /* 0x0000008000007945 */ /* 0x000fe80003800000 */
[----:B------:R-:W-:-:S04]  /*24c0*/  FMUL R15, R15, R14 ;  /* 0x0000000e0f0f7220 */ /* 0x000fc80000400000 */
[----:B------:R-:W-:-:S05]  /*24d0*/  FFMA R15, R130, R11, R15 ;  /* 0x0000000b820f7223 */ /* 0x000fca000000000f */
[----:B------:R-:W-:-:S05]  /*24e0*/  F2FP.F16.F32.PACK_AB R15, RZ, R15 ;  /* 0x0000000fff0f723e */ /* 0x000fca00000000ff */
[----:B------:R0:W-:Y:S01]  /*24f0*/  @P0 STG.E.U16 desc[UR12][R6.64+0x20], R15 ;  /* 0x0000200f06000986 */ /* 0x0001e2000c10150c */
[----:B------:R-:W-:-:S13]  /*2500*/  ISETP.GT.AND P0, PT, R0, 0x8, P1 ;  /* 0x000000080000780c */ /* 0x000fda0000f04270 */
[----:B0-----:R-:W-:Y:S05]  /*2510*/  @!P0 BRA `(.L_x_48) ;  /* 0x0000000000048947 */ /* 0x001fea0003800000 */
[----:B------:R0:W5:Y:S02]  /*2520*/  LDG.E.LTC128B.U16 R20, desc[UR12][R8.64+0x22] ;  /* 0x0000220c08147981 */ /* 0x000164000c1e1520 */
.L_x_48:
[----:B------:R-:W-:Y:S05]  /*2530*/  BSYNC B0 ;  /* 0x0000000000007941 */ /* 0x000fea0003800000 */
.L_x_47:
[----:B-----5:R-:W-:Y:S01]  /*2540*/  HADD2.F32 R15, -RZ, R20.H0_H0 ;  /* 0x20000014ff0f7230 */ /* 0x020fe20000004100 */
[C---:B------:R-:W-:Y:S01]  /*2550*/  SHF.L.U64.HI R21, R12.reuse, 0x7, R13 ;  /* 0x000000070c157819 */ /* 0x040fe2000001020d */
[----:B------:R-:W-:Y:S01]  /*2560*/  IMAD.SHL.U32 R17, R12, 0x80, RZ ;  /* 0x000000800c117824 */ /* 0x000fe200078e00ff */
[----:B------:R-:W-:Y:S01]  /*2570*/  ISETP.GT.AND P2, PT, R10, 0x18, PT ;  /* 0x000000180a00780c */ /* 0x000fe20003f44270 */
[----:B------:R-:W-:Y:S01]  /*2580*/  BSSY B0, `(.L_x_49) ;  /* 0x000000e000007945 */ /* 0x000fe20003800000 */
[----:B------:R-:W-:Y:S02]  /*2590*/  FMUL R16, R15, R14 ;  /* 0x0000000e0f107220 */ /* 0x000fe40000400000 */
[----:B------:R-:W-:Y:S02]  /*25a0*/  LOP3.LUT R15, R17, 0x2, RZ, 0xfc, !PT ;  /* 0x00000002110f7812 */ /* 0x000fe400078efcff */
[----:B------:R-:W-:-:S05]  /*25b0*/  FFMA R16, R131, R11, R16 ;  /* 0x0000000b83107223 */ /* 0x000fca0000000010 */
[----:B------:R-:W-:-:S05]  /*25c0*/  F2FP.F16.F32.PACK_AB R16, RZ, R16 ;  /* 0x00000010ff10723e */ /* 0x000fca00000000ff */
[----:B------:R1:W-:Y:S01]  /*25d0*/  @P0 STG.E.U16 desc[UR12][R6.64+0x22], R16 ;  /* 0x0000221006000986 */ /* 0x0003e2000c10150c */
[----:B------:R-:W-:-:S05]  /*25e0*/  IADD3 R124, P0, R15, R2, RZ ;  /* 0x000000020f7c7210 */ /* 0x000fca0007f1e0ff */
[----:B------:R-:W-:Y:S01]  /*25f0*/  IMAD.X R125, R21, 0x1, R3, P0 ;  /* 0x00000001157d7824 */ /* 0x000fe200000e0603 */
[----:B------:R-:W-:-:S05]  /*2600*/  IADD3 R12, P0, R17, R2, RZ ;  /* 0x00000002110c7210 */ /* 0x000fca0007f1e0ff */
[----:B------:R-:W-:Y:S01]  /*2610*/  IMAD.X R13, R21, 0x1, R3, P0 ;  /* 0x00000001150d7824 */ /* 0x000fe200000e0603 */
[----:B------:R-:W-:Y:S02]  /*2620*/  ISETP.GT.AND P0, PT, R0, RZ, P2 ;  /* 0x000000ff0000720c */ /* 0x000fe40001704270 */
[----:B-1----:R-:W-:-:S11]  /*2630*/  P2R R16, PR, RZ, 0x4 ;  /* 0x00000004ff107803 */ /* 0x002fd60000000000 */
[----:B------:R-:W-:Y:S05]  /*2640*/  @!P0 BRA `(.L_x_50) ;  /* 0x0000000000048947 */ /* 0x000fea0003800000 */
[----:B------:R1:W5:Y:S02]  /*2650*/  LDG.E.LTC128B.U16 R20, desc[UR12][R4.64+0x30] ;  /* 0x0000300c04147981 */ /* 0x000364000c1e1520 */
.L_x_50:
[----:B------:R-:W-:Y:S05]  /*2660*/  BSYNC B0 ;  /* 0x0000000000007941 */ /* 0x000fea0003800000 */
.L_x_49:
[----:B-----5:R-:W-:Y:S01]  /*2670*/  HADD2.F32 R19, -RZ, R20.H0_H0 ;  /* 0x20000014ff137230 */ /* 0x020fe20000004100 */
[----:B------:R-:W-:Y:S01]  /*2680*/  ISETP.GT.AND P1, PT, R10, 0x19, PT ;  /* 0x000000190a00780c */ /* 0x000fe20003f24270 */
[----:B------:R-:W-:Y:S03]  /*2690*/  BSSY B0, `(.L_x_51) ;  /* 0x0000009000007945 */ /* 0x000fe60003800000 */
[----:B------:R-:W-:Y:S01]  /*26a0*/  FMUL R19, R19, R14 ;  /* 0x0000000e13137220 */ /* 0x000fe20000400000 */
[----:B------:R-:W-:-:S03]  /*26b0*/  P2R R16, PR, RZ, 0x2 ;  /* 0x00000002ff107803 */ /* 0x000fc60000000000 */
[----:B------:R-:W-:-:S05]  /*26c0*/  FFMA R19, R132, R11, R19 ;  /* 0x0000000b84137223 */ /* 0x000fca0000000013 */
[----:B------:R-:W-:-:S05]  /*26d0*/  F2FP.F16.F32.PACK_AB R19, RZ, R19 ;  /* 0x00000013ff13723e */ /* 0x000fca00000000ff */
[----:B------:R0:W-:Y:S01]  /*26e0*/  @P0 STG.E.U16 desc[UR12][R2.64+0x30], R19 ;  /* 0x0000301302000986 */ /* 0x0001e2000c10150c */
[----:B------:R-:W-:-:S13]  /*26f0*/  ISETP.GT.AND P0, PT, R0, RZ, P1 ;  /* 0x000000ff0000720c */ /* 0x000fda0000f04270 */
[----:B0-----:R-:W-:Y:S05]  /*2700*/  @!P0 BRA `(.L_x_52) ;  /* 0x0000000000048947 */ /* 0x001fea0003800000 */
[----:B------:R0:W5:Y:S02]  /*2710*/  LDG.E.LTC128B.U16 R20, desc[UR12][R4.64+0x32] ;  /* 0x0000320c04147981 */ /* 0x000164000c1e1520 */
.L_x_52:
[----:B------:R-:W-:Y:S05]  /*2720*/  BSYNC B0 ;  /* 0x0000000000007941 */ /* 0x000fea0003800000 */
.L_x_51:
        /* <DEDUP_REMOVED lines=9> */
.L_x_54:
[----:B------:R-:W-:Y:S05]  /*27c0*/  BSYNC B0 ;  /* 0x0000000000007941 */ /* 0x000fea0003800000 */
.L_x_53:
        /* <DEDUP_REMOVED lines=9> */
.L_x_56:
[----:B------:R-:W-:Y:S05]  /*2860*/  BSYNC B0 ;  /* 0x0000000000007941 */ /* 0x000fea0003800000 */
.L_x_55:
        /* <DEDUP_REMOVED lines=11> */
.L_x_58:
[----:B------:R-:W-:Y:S05]  /*2920*/  BSYNC B0 ;  /* 0x0000000000007941 */ /* 0x000fea0003800000 */
.L_x_57:
        /* <DEDUP_REMOVED lines=11> */
.L_x_60:
[----:B------:R-:W-:Y:S05]  /*29e0*/  BSYNC B0 ;  /* 0x0000000000007941 */ /* 0x000fea0003800000 */
.L_x_59:
        /* <DEDUP_REMOVED lines=9> */
.L_x_62:
[----:B------:R-:W-:Y:S05]  /*2a80*/  BSYNC B0 ;  /* 0x0000000000007941 */ /* 0x000fea0003800000 */
.L_x_61:
        /* <DEDUP_REMOVED lines=9> */
.L_x_64:
[----:B------:R-:W-:Y:S05]  /*2b20*/  BSYNC B0 ;  /* 0x0000000000007941 */ /* 0x000fea0003800000 */
.L_x_63:
        /* <DEDUP_REMOVED lines=11> */
.L_x_66:
[----:B------:R-:W-:Y:S05]  /*2be0*/  BSYNC B0 ;  /* 0x0000000000007941 */ /* 0x000fea0003800000 */
.L_x_65:
[----:B-----5:R-:W-:Y:S01]  /*2bf0*/  HADD2.F32 R19, -RZ, R20.H0_H0 ;  /* 0x20000014ff137230 */ /* 0x020fe20000004100 */
[----:B------:R-:W-:Y:S01]  /*2c00*/  ISETP.GT.AND P4, PT, R10, 0x29, PT ;  /* 0x000000290a00780c */ /* 0x000fe20003f84270 */
[----:B------:R-:W-:Y:S03]  /*2c10*/  BSSY B0, `(.L_x_67) ;  /* 0x0000008000007945 */ /* 0x000fe60003800000 */
[----:B------:R-:W-:-:S04]  /*2c20*/  FMUL R19, R19, R14 ;  /* 0x0000000e13137220 */ /* 0x000fc80000400000 */
[----:B------:R-:W-:-:S05]  /*2c30*/  FFMA R19, R140, R11, R19 ;  /* 0x0000000b8c137223 */ /* 0x000fca0000000013 */
[----:B------:R-:W-:-:S05]  /*2c40*/  F2FP.F16.F32.PACK_AB R19, RZ, R19 ;  /* 0x00000013ff13723e */ /* 0x000fca00000000ff */
[----:B------:R0:W-:Y:S01]  /*2c50*/  @P0 STG.E.U16 desc[UR12][R2.64+0x50], R19 ;  /* 0x0000501302000986 */ /* 0x0001e2000c10150c */
[----:B------:R-:W-:-:S13]  /*2c60*/  ISETP.GT.AND P0, PT, R0, RZ, P4 ;  /* 0x000000ff0000720c */ /* 0x000fda0002704270 */
[----:B0-----:R-:W-:Y:S05]  /*2c70*/  @!P0 BRA `(.L_x_68) ;  /* 0x0000000000048947 */ /* 0x001fea0003800000 */
[----:B------:R0:W5:Y:S02]  /*2c80*/  LDG.E.LTC128B.U16 R20, desc[UR12][R4.64+0x52] ;  /* 0x0000520c04147981 */ /* 0x000164000c1e1520 */
.L_x_68:
[----:B------:R-:W-:Y:S05]  /*2c90*/  BSYNC B0 ;  /* 0x0000000000007941 */ /* 0x000fea0003800000 */
.L_x_67:
        /* <DEDUP_REMOVED lines=9> */
.L_x_70:
[----:B------:R-:W-:Y:S05]  /*2d30*/  BSYNC B0 ;  /* 0x0000000000007941 */ /* 0x000fea0003800000 */
.L_x_69:
        /* <DEDUP_REMOVED lines=9> */
.L_x_72:
[----:B------:R-:W-:Y:S05]  /*2dd0*/  BSYNC B0 ;  /* 0x0000000000007941 */ /* 0x000fea0003800000 */
.L_x_71:
        /* <DEDUP_REMOVED lines=10> */
.L_x_74:
[----:B------:R-:W-:Y:S05]  /*2e80*/  BSYNC B0 ;  /* 0x0000000000007941 */ /* 0x000fea0003800000 */
.L_x_73:
        /* <DEDUP_REMOVED lines=10> */
.L_x_76:
[----:B------:R-:W-:Y:S05]  /*2f30*/  BSYNC B0 ;  /* 0x0000000000007941 */ /* 0x000fea0003800000 */
.L_x_75:
        /* <DEDUP_REMOVED lines=9> */
.L_x_78:
[----:B------:R-:W-:Y:S05]  /*2fd0*/  BSYNC B0 ;  /* 0x0000000000007941 */ /* 0x000fea0003800000 */
.L_x_77:
        /* <DEDUP_REMOVED lines=9> */
.L_x_80:
[----:B------:R-:W-:Y:S05]  /*3070*/  BSYNC B0 ;  /* 0x0000000000007941 */ /* 0x000fea0003800000 */
.L_x_79:
        /* <DEDUP_REMOVED lines=10> */
.L_x_82:
[----:B------:R-:W-:Y:S05]  /*3120*/  BSYNC B0 ;  /* 0x0000000000007941 */ /* 0x000fea0003800000 */
.L_x_81:
[----:B-----5:R-:W-:Y:S01]  /*3130*/  HADD2.F32 R19, -RZ, R20.H0_H0 ;  /* 0x20000014ff137230 */ /* 0x020fe20000004100 */
[----:B------:R-:W-:Y:S04]  /*3140*/  BSSY B0, `(.L_x_83) ;  /* 0x0000009000007945 */ /* 0x000fe80003800000 */
[----:B------:R-:W-:-:S04]  /*3150*/  FMUL R19, R19, R14 ;  /* 0x0000000e13137220 */ /* 0x000fc80000400000 */
[----:B------:R-:W-:-:S05]  /*3160*/  FFMA R19, R148, R11, R19 ;  /* 0x0000000b94137223 */ /* 0x000fca0000000013 */
[----:B------:R-:W-:-:S05]  /*3170*/  F2FP.F16.F32.PACK_AB R19, RZ, R19 ;  /* 0x00000013ff13723e */ /* 0x000fca00000000ff */
[----:B------:R0:W-:Y:S01]  /*3180*/  @P0 STG.E.U16 desc[UR12][R2.64+0x70], R19 ;  /* 0x0000701302000986 */ /* 0x0001e2000c10150c */
[----:B------:R-:W-:-:S04]  /*3190*/  ISETP.GT.AND P0, PT, R10, 0x39, PT ;  /* 0x000000390a00780c */ /* 0x000fc80003f04270 */
[----:B------:R-:W-:-:S13]  /*31a0*/  ISETP.GT.AND P5, PT, R0, RZ, P0 ;  /* 0x000000ff0000720c */ /* 0x000fda00007a4270 */
[----:B0-----:R-:W-:Y:S05]  /*31b0*/  @!P5 BRA `(.L_x_84) ;  /* 0x000000000004d947 */ /* 0x001fea0003800000 */
[----:B------:R0:W5:Y:S02]  /*31c0*/  LDG.E.LTC128B.U16 R20, desc[UR12][R4.64+0x72] ;  /* 0x0000720c04147981 */ /* 0x000164000c1e1520 */
.L_x_84:
[----:B------:R-:W-:Y:S05]  /*31d0*/  BSYNC B0 ;  /* 0x0000000000007941 */ /* 0x000fea0003800000 */
.L_x_83:
        /* <DEDUP_REMOVED lines=9> */
.L_x_86:
[----:B------:R-:W-:Y:S05]  /*3270*/  BSYNC B0 ;  /* 0x0000000000007941 */ /* 0x000fea0003800000 */
.L_x_85:
        /* <DEDUP_REMOVED lines=9> */
.L_x_88:
[----:B------:R-:W-:Y:S05]  /*3310*/  BSYNC B0 ;  /* 0x0000000000007941 */ /* 0x000fea0003800000 */
.L_x_87:
[----:B-----5:R-:W-:Y:S01]  /*3320*/  HADD2.F32 R19, -RZ, R20.H0_H0 ;  /* 0x20000014ff137230 */ /* 0x020fe20000004100 */
[----:B------:R-:W-:Y:S01]  /*3330*/  LOP3.LUT R123, R17, 0x10, RZ, 0xfc, !PT ;  /* 0x00000010117b7812 */ /* 0x000fe200078efcff */
[----:B------:R-:W-:Y:S02]  /*3340*/  USHF.L.U32 UR22, UR4, 0x7, URZ ;  /* 0x0000000704167899 */ /* 0x000fe4000800063f */
[----:B------:R-:W-:Y:S01]  /*3350*/  USHF.L.U64.HI UR4, UR4, 0x7, UR5 ;  /* 0x0000000704047899 */ /* 0x000fe20008010205 */
[----:B------:R-:W-:-:S04]  /*3360*/  FMUL R16, R19, R14 ;  /* 0x0000000e13107220 */ /* 0x000fc80000400000 */
[----:B------:R-:W-:-:S05]  /*3370*/  FFMA R16, R151, R11, R16 ;  /* 0x0000000b97107223 */ /* 0x000fca0000000010 */
[----:B------:R-:W-:-:S05]  /*3380*/  F2FP.F16.F32.PACK_AB R16, RZ, R16 ;  /* 0x00000010ff10723e */ /* 0x000fca00000000ff */
[----:B------:R1:W-:Y:S01]  /*3390*/  @P5 STG.E.U16 desc[UR12][R6.64+0x72], R16 ;  /* 0x0000721006005986 */ /* 0x0003e2000c10150c */
[----:B------:R-:W-:-:S05]  /*33a0*/  IADD3 R126, P5, R123, R2, RZ ;  /* 0x000000027b7e7210 */ /* 0x000fca0007fbe0ff */
[----:B------:R-:W-:Y:S01]  /*33b0*/  IMAD.X R127, R21, 0x1, R3, P5 ;  /* 0x00000001157f7824 */ /* 0x000fe200028e0603 */
[----:B------:R-:W-:-:S04]  /*33c0*/  IADD3 R18, P5, R4, UR22, RZ ;  /* 0x0000001604127c10 */ /* 0x000fc8000ffbe0ff */
[----:B------:R-:W-:Y:S02]  /*33d0*/  IADD3.X R19, R5, UR4, RZ, P5, !PT ;  /* 0x0000000405137c10 */ /* 0x000fe4000affe4ff */
[----:B------:R-:W-:-:S04]  /*33e0*/  ISETP.GT.AND P5, PT, R10, RZ, PT ;  /* 0x000000ff0a00720c */ /* 0x000fc80003fa4270 */
[----:B------:R-:W-:-:S13]  /*33f0*/  ISETP.GT.AND P5, PT, R0, 0x40, P5 ;  /* 0x000000400000780c */ /* 0x000fda0002fa4270 */
[----:B------:R-:W2:Y:S01]  /*3400*/  @P5 LDG.E.LTC128B.U16 R20, desc[UR12][R18.64] ;  /* 0x0000000c12145981 */ /* 0x000ea2000c1e1520 */
[----:B------:R-:W-:Y:S01]  /*3410*/  LOP3.LUT R121, R17, 0x12, RZ, 0xfc, !PT ;  /* 0x0000001211797812 */ /* 0x000fe200078efcff */
[----:B------:R-:W-:Y:S01]  /*3420*/  ULOP3.LUT UR21, UR22, 0x2, URZ, 0xfc, !UPT ;  /* 0x0000000216157892 */ /* 0x000fe2000f8efc3f */
[----:B--2---:R-:W-:-:S05]  /*3430*/  HADD2.F32 R23, -RZ, R20.H0_H0 ;  /* 0x20000014ff177230 */ /* 0x004fca0000004100 */
[----:B------:R-:W-:-:S04]  /*3440*/  FMUL R23, R23, R14 ;  /* 0x0000000e17177220 */ /* 0x000fc80000400000 */
[----:B------:R-:W-:-:S05]  /*3450*/  FFMA R23, R88, R11, R23 ;  /* 0x0000000b58177223 */ /* 0x000fca0000000017 */
[----:B------:R-:W-:-:S04]  /*3460*/  F2FP.F16.F32.PACK_AB R23, RZ, R23 ;  /* 0x00000017ff17723e */ /* 0x000fc800000000ff */
[----:B------:R-:W-:-:S05]  /*3470*/  PRMT R22, R23, 0x7610, R22 ;  /* 0x0000761017167816 */ /* 0x000fca0000000016 */
[----:B------:R2:W-:Y:S01]  /*3480*/  @P5 STG.E.U16 desc[UR12][R12.64], R22 ;  /* 0x000000160c005986 */ /* 0x0005e2000c10150c */
[----:B------:R-:W-:-:S05]  /*3490*/  IADD3 R128, P5, R121, R2, RZ ;  /* 0x0000000279807210 */ /* 0x000fca0007fbe0ff */
[----:B------:R-:W-:Y:S01]  /*34a0*/  IMAD.X R129, R21, 0x1, R3, P5 ;  /* 0x0000000115817824 */ /* 0x000fe200028e0603 */
[----:B------:R-:W-:-:S04]  /*34b0*/  IADD3 R130, P5, R4, UR21, RZ ;  /* 0x0000001504827c10 */ /* 0x000fc8000ffbe0ff */
[----:B------:R-:W-:Y:S02]  /*34c0*/  IADD3.X R131, R5, UR4, RZ, P5, !PT ;  /* 0x0000000405837c10 */ /* 0x000fe4000affe4ff */
[----:B------:R-:W-:-:S13]  /*34d0*/  ISETP.GT.AND P5, PT, R0, 0x40, P6 ;  /* 0x000000400000780c */ /* 0x000fda00037a4270 */
[----:B------:R-:W3:Y:S01]  /*34e0*/  @P5 LDG.E.LTC128B.U16 R20, desc[UR12][R130.64] ;  /* 0x0000000c82145981 */ /* 0x000ee2000c1e1520 */
[----:B------:R-:W-:Y:S01]  /*34f0*/  BSSY B0, `(.L_x_89) ;  /* 0x000000e000007945 */ /* 0x000fe20003800000 */
[----:B---3--:R-:W-:-:S05]  /*3500*/  HADD2.F32 R23, -RZ, R20.H0_H0 ;  /* 0x20000014ff177230 */ /* 0x008fca0000004100 */
[----:B-1----:R-:W-:-:S04]  /*3510*/  FMUL R16, R23, R14 ;  /* 0x0000000e17107220 */ /* 0x002fc80000400000 */
[----:B------:R-:W-:-:S05]  /*3520*/  FFMA R16, R89, R11, R16 ;  /* 0x0000000b59107223 */ /* 0x000fca0000000010 */
[----:B------:R-:W-:-:S05]  /*3530*/  F2FP.F16.F32.PACK_AB R16, RZ, R16 ;  /* 0x00000010ff10723e */ /* 0x000fca00000000ff */
[----:B------:R1:W-:Y:S01]  /*3540*/  @P5 STG.E.U16 desc[UR12][R124.64], R16 ;  /* 0x000000107c005986 */ /* 0x0003e2000c10150c */
[----:B------:R-:W-:-:S05]  /*3550*/  IADD3 R88, P5, R17, R6, RZ ;  /* 0x0000000611587210 */ /* 0x000fca0007fbe0ff */
[----:B------:R-:W-:Y:S01]  /*3560*/  IMAD.X R89, R21, 0x1, R7, P5 ;  /* 0x0000000115597824 */ /* 0x000fe200028e0607 */
[----:B--2---:R-:W-:-:S04]  /*3570*/  IADD3 R22, P5, R8, UR22, RZ ;  /* 0x0000001608167c10 */ /* 0x004fc8000ffbe0ff */
[----:B------:R-:W-:Y:S02]  /*3580*/  IADD3.X R23, R9, UR4, RZ, P5, !PT ;  /* 0x0000000409177c10 */ /* 0x000fe4000affe4ff */
[----:B------:R-:W-:-:S04]  /*3590*/  ISETP.GT.AND P5, PT, R10, RZ, PT ;  /* 0x000000ff0a00720c */ /* 0x000fc80003fa4270 */
[----:B------:R-:W-:-:S13]  /*35a0*/  ISETP.GT.AND P5, PT, R0, 0x48, P5 ;  /* 0x000000480000780c */ /* 0x000fda0002fa4270 */
[----:B-1----:R-:W-:Y:S05]  /*35b0*/  @!P5 BRA `(.L_x_90) ;  /* 0x000000000004d947 */ /* 0x002fea0003800000 */
[----:B------:R1:W5:Y:S02]  /*35c0*/  LDG.E.LTC128B.U16 R20, desc[UR12][R22.64] ;  /* 0x0000000c16147981 */ /* 0x000364000c1e1520 */
.L_x_90:
[----:B------:R-:W-:Y:S05]  /*35d0*/  BSYNC B0 ;  /* 0x0000000000007941 */ /* 0x000fea0003800000 */
.L_x_89:
[----:B-----5:R-:W-:Y:S01]  /*35e0*/  HADD2.F32 R125, -RZ, R20.H0_H0 ;  /* 0x20000014ff7d7230 */ /* 0x020fe20000004100 */
[----:B------:R-:W-:Y:S04]  /*35f0*/  BSSY B0, `(.L_x_91) ;  /* 0x000000c000007945 */ /* 0x000fe80003800000 */
[----:B------:R-:W-:-:S04]  /*3600*/  FMUL R125, R125, R14 ;  /* 0x0000000e7d7d7220 */ /* 0x000fc80000400000 */
[----:B------:R-:W-:-:S05]  /*3610*/  FFMA R125, R90, R11, R125 ;  /* 0x0000000b5a7d7223 */ /* 0x000fca000000007d */
[----:B------:R-:W-:-:S05]  /*3620*/  F2FP.F16.F32.PACK_AB R125, RZ, R125 ;  /* 0x0000007dff7d723e */ /* 0x000fca00000000ff */
[----:B------:R2:W-:Y:S01]  /*3630*/  @P5 STG.E.U16 desc[UR12][R88.64], R125 ;  /* 0x0000007d58005986 */ /* 0x0005e2000c10150c */
[----:B------:R-:W-:-:S05]  /*3640*/  IADD3 R132, P5, R15, R6, RZ ;  /* 0x000000060f847210 */ /* 0x000fca0007fbe0ff */
[----:B------:R-:W-:Y:S01]  /*3650*/  IMAD.X R133, R21, 0x1, R7, P5 ;  /* 0x0000000115857824 */ /* 0x000fe200028e0607 */
[----:B------:R-:W-:-:S13]  /*3660*/  ISETP.GT.AND P5, PT, R0, 0x48, P6 ;  /* 0x000000480000780c */ /* 0x000fda00037a4270 */
[----:B--2---:R-:W-:Y:S05]  /*3670*/  @!P5 BRA `(.L_x_92) ;  /* 0x00000000000cd947 */ /* 0x004fea0003800000 */
[----:B------:R-:W-:-:S04]  /*3680*/  IADD3 R124, P6, R8, UR21, RZ ;  /* 0x00000015087c7c10 */ /* 0x000fc8000ffde0ff */
[----:B------:R-:W-:-:S05]  /*3690*/  IADD3.X R125, R9, UR4, RZ, P6, !PT ;  /* 0x00000004097d7c10 */ /* 0x000fca000b7fe4ff */
[----:B------:R2:W5:Y:S04]  /*36a0*/  LDG.E.LTC128B.U16 R20, desc[UR12][R124.64] ;  /* 0x0000000c7c147981 */ /* 0x000568000c1e1520 */
.L_x_92:
[----:B------:R-:W-:Y:S05]  /*36b0*/  BSYNC B0 ;  /* 0x0000000000007941 */ /* 0x000fea0003800000 */
.L_x_91:
[----:B--2--5:R-:W-:Y:S01]  /*36c0*/  HADD2.F32 R125, -RZ, R20.H0_H0 ;  /* 0x20000014ff7d7230 */ /* 0x024fe20000004100 */
[----:B------:R-:W-:Y:S01]  /*36d0*/  ULOP3.LUT UR20, UR22, 0x10, URZ, 0xfc, !UPT ;  /* 0x0000001016147892 */ /* 0x000fe2000f8efc3f */
[----:B------:R-:W-:-:S03]  /*36e0*/  ISETP.GT.AND P6, PT, R10, 0x8, PT ;  /* 0x000000080a00780c */ /* 0x000fc60003fc4270 */
[----:B------:R-:W-:-:S04]  /*36f0*/  FMUL R16, R125, R14 ;  /* 0x0000000e7d107220 */ /* 0x000fc80000400000 */
[----:B------:R-:W-:Y:S01]  /*3700*/  FFMA R16, R91, R11, R16 ;  /* 0x0000000b5b107223 */ /* 0x000fe20000000010 */
[----:B------:R-:W-:-:S04]  /*3710*/  LOP3.LUT R91, R17, 0x20, RZ, 0xfc, !PT ;  /* 0x00000020115b7812 */ /* 0x000fc800078efcff */
[----:B------:R-:W-:-:S05]  /*3720*/  F2FP.F16.F32.PACK_AB R16, RZ, R16 ;  /* 0x00000010ff10723e */ /* 0x000fca00000000ff */
[----:B------:R2:W-:Y:S01]  /*3730*/  @P5 STG.E.U16 desc[UR12][R132.64], R16 ;  /* 0x0000001084005986 */ /* 0x0005e2000c10150c */
[----:B------:R-:W-:-:S05]  /*3740*/  IADD3 R130, P5, R91, R2, RZ ;  /* 0x000000025b827210 */ /* 0x000fca0007fbe0ff */
[----:B------:R-:W-:Y:S01]  /*3750*/  IMAD.X R131, R21, 0x1, R3, P5 ;  /* 0x0000000115837824 */ /* 0x000fe200028e0603 */
[----:B------:R-:W-:-:S04]  /*3760*/  IADD3 R134, P5, R4, UR20, RZ ;  /* 0x0000001404867c10 */ /* 0x000fc8000ffbe0ff */
[----:B------:R-:W-:Y:S02]  /*3770*/  IADD3.X R135, R5, UR4, RZ, P5, !PT ;  /* 0x0000000405877c10 */ /* 0x000fe4000affe4ff */
[----:B------:R-:W-:-:S13]  /*3780*/  ISETP.GT.AND P5, PT, R0, 0x40, P6 ;  /* 0x000000400000780c */ /* 0x000fda00037a4270 */
[----:B------:R-:W3:Y:S01]  /*3790*/  @P5 LDG.E.LTC128B.U16 R20, desc[UR12][R134.64] ;  /* 0x0000000c86145981 */ /* 0x000ee2000c1e1520 */
[----:B------:R-:W-:Y:S01]  /*37a0*/  ULOP3.LUT UR19, UR22, 0x12, URZ, 0xfc, !UPT ;  /* 0x0000001216137892 */ /* 0x000fe2000f8efc3f */
[----:B---3--:R-:W-:-:S05]  /*37b0*/  HADD2.F32 R125, -RZ, R20.H0_H0 ;  /* 0x20000014ff7d7230 */ /* 0x008fca0000004100 */
[----:B------:R-:W-:-:S04]  /*37c0*/  FMUL R125, R125, R14 ;  /* 0x0000000e7d7d7220 */ /* 0x000fc80000400000 */
[----:B------:R-:W-:-:S05]  /*37d0*/  FFMA R125, R92, R11, R125 ;  /* 0x0000000b5c7d7223 */ /* 0x000fca000000007d */
[----:B------:R-:W-:-:S04]  /*37e0*/  F2FP.F16.F32.PACK_AB R125, RZ, R125 ;  /* 0x0000007dff7d723e */ /* 0x000fc800000000ff */
[----:B------:R-:W-:Y:S02]  /*37f0*/  PRMT R90, R125, 0x7610, R90 ;  /* 0x000076107d5a7816 */ /* 0x000fe4000000005a */
[----:B------:R-:W-:-:S03]  /*3800*/  LOP3.LUT R125, R17, 0x22, RZ, 0xfc, !PT ;  /* 0x00000022117d7812 */ /* 0x000fc600078efcff */
[----:B------:R3:W-:Y:S01]  /*3810*/  @P5 STG.E.U16 desc[UR12][R126.64], R90 ;  /* 0x0000005a7e005986 */ /* 0x0007e2000c10150c */
[----:B--2---:R-:W-:-:S05]  /*3820*/  IADD3 R132, P5, R125, R2, RZ ;  /* 0x000000027d847210 */ /* 0x004fca0007fbe0ff */
[----:B------:R-:W-:Y:S01]  /*3830*/  IMAD.X R133, R21, 0x1, R3, P5 ;  /* 0x0000000115857824 */ /* 0x000fe200028e0603 */
[----:B------:R-:W-:-:S04]  /*3840*/  IADD3 R134, P5, R4, UR19, RZ ;  /* 0x0000001304867c10 */ /* 0x000fc8000ffbe0ff */
[----:B------:R-:W-:Y:S02]  /*3850*/  IADD3.X R135, R5, UR4, RZ, P5, !PT ;  /* 0x0000000405877c10 */ /* 0x000fe4000affe4ff */
[----:B------:R-:W-:-:S04]  /*3860*/  ISETP.GT.AND P5, PT, R10, 0x9, PT ;  /* 0x000000090a00780c */ /* 0x000fc80003fa4270 */
[----:B------:R-:W-:-:S13]  /*3870*/  ISETP.GT.AND P5, PT, R0, 0x40, P5 ;  /* 0x000000400000780c */ /* 0x000fda0002fa4270 */
[----:B------:R-:W2:Y:S01]  /*3880*/  @P5 LDG.E.LTC128B.U16 R20, desc[UR12][R134.64] ;  /* 0x0000000c86145981 */ /* 0x000ea2000c1e1520 */
[----:B------:R-:W-:Y:S01]  /*3890*/  BSSY B0, `(.L_x_93) ;  /* 0x000000d000007945 */ /* 0x000fe20003800000 */
[----:B--2---:R-:W-:-:S05]  /*38a0*/  HADD2.F32 R137, -RZ, R20.H0_H0 ;  /* 0x20000014ff897230 */ /* 0x004fca0000004100 */
[----:B------:R-:W-:-:S04]  /*38b0*/  FMUL R16, R137, R14 ;  /* 0x0000000e89107220 */ /* 0x000fc80000400000 */
[----:B------:R-:W-:-:S05]  /*38c0*/  FFMA R16, R93, R11, R16 ;  /* 0x0000000b5d107223 */ /* 0x000fca0000000010 */
[----:B------:R-:W-:-:S05]  /*38d0*/  F2FP.F16.F32.PACK_AB R16, RZ, R16 ;  /* 0x00000010ff10723e */ /* 0x000fca00000000ff */
[----:B------:R2:W-:Y:S01]  /*38e0*/  @P5 STG.E.U16 desc[UR12][R128.64], R16 ;  /* 0x0000001080005986 */ /* 0x0005e2000c10150c */
[----:B---3--:R-:W-:-:S05]  /*38f0*/  IADD3 R126, P5, R123, R6, RZ ;  /* 0x000000067b7e7210 */ /* 0x008fca0007fbe0ff */
[----:B------:R-:W-:Y:S01]  /*3900*/  IMAD.X R127, R21, 0x1, R7, P5 ;  /* 0x00000001157f7824 */ /* 0x000fe200028e0607 */
[----:B------:R-:W-:-:S13]  /*3910*/  ISETP.GT.AND P5, PT, R0, 0x48, P6 ;  /* 0x000000480000780c */ /* 0x000fda00037a4270 */
[----:B--2---:R-:W-:Y:S05]  /*3920*/  @!P5 BRA `(.L_x_94) ;  /* 0x00000000000cd947 */ /* 0x004fea0003800000 */
[----:B------:R-:W-:-:S04]  /*3930*/  IADD3 R92, P6, R8, UR20, RZ ;  /* 0x00000014085c7c10 */ /* 0x000fc8000ffde0ff */
[----:B------:R-:W-:-:S05]  /*3940*/  IADD3.X R93, R9, UR4, RZ, P6, !PT ;  /* 0x00000004095d7c10 */ /* 0x000fca000b7fe4ff */
[----:B------:R2:W5:Y:S04]  /*3950*/  LDG.E.LTC128B.U16 R20, desc[UR12][R92.64] ;  /* 0x0000000c5c147981 */ /* 0x000568000c1e1520 */
.L_x_94:
[----:B------:R-:W-:Y:S05]  /*3960*/  BSYNC B0 ;  /* 0x0000000000007941 */ /* 0x000fea0003800000 */
.L_x_93:
[----:B--2--5:R-:W-:Y:S01]  /*3970*/  HADD2.F32 R93, -RZ, R20.H0_H0 ;  /* 0x20000014ff5d7230 */ /* 0x024fe20000004100 */
[----:B------:R-:W-:Y:S01]  /*3980*/  ISETP.GT.AND P6, PT, R10, 0x9, PT ;  /* 0x000000090a00780c */ /* 0x000fe20003fc4270 */
[----:B------:R-:W-:Y:S03]  /*3990*/  BSSY B0, `(.L_x_95) ;  /* 0x000000c000007945 */ /* 0x000fe60003800000 */
        /* <DEDUP_REMOVED lines=11> */
.L_x_96:
[----:B------:R-:W-:Y:S05]  /*3a50*/  BSYNC B0 ;  /* 0x0000000000007941 */ /* 0x000fea0003800000 */
.L_x_95:
[----:B--2--5:R-:W-:Y:S01]  /*3a60*/  HADD2.F32 R93, -RZ, R20.H0_H0 ;  /* 0x20000014ff5d7230 */ /* 0x024fe20000004100 */
[----:B------:R-:W-:Y:S01]  /*3a70*/  ULOP3.LUT UR18, UR22, 0x20, URZ, 0xfc, !UPT ;  /* 0x0000002016127892 */ /* 0x000fe2000f8efc3f */
[----:B------:R-:W-:-:S03]  /*3a80*/  ISETP.GT.AND P6, PT, R10, 0x10, PT ;  /* 0x000000100a00780c */ /* 0x000fc60003fc4270 */
[----:B------:R-:W-:Y:S01]  /*3a90*/  FMUL R16, R93, R14 ;  /* 0x0000000e5d107220 */ /* 0x000fe20000400000 */
[----:B------:R-:W-:-:S03]  /*3aa0*/  LOP3.LUT R93, R17, 0x30, RZ, 0xfc, !PT ;  /* 0x00000030115d7812 */ /* 0x000fc600078efcff */
[----:B------:R-:W-:-:S05]  /*3ab0*/  FFMA R16, R95, R11, R16 ;  /* 0x0000000b5f107223 */ /* 0x000fca0000000010 */
        /* <DEDUP_REMOVED lines=36> */
.L_x_98:
[----:B------:R-:W-:Y:S05]  /*3d00*/  BSYNC B0 ;  /* 0x0000000000007941 */ /* 0x000fea0003800000 */
.L_x_97:
        /* <DEDUP_REMOVED lines=14> */
.L_x_100:
[----:B------:R-:W-:Y:S05]  /*3df0*/  BSYNC B0 ;  /* 0x0000000000007941 */ /* 0x000fea0003800000 */
.L_x_99:
        /* <DEDUP_REMOVED lines=42> */
.L_x_102:
[----:B------:R-:W-:Y:S05]  /*40a0*/  BSYNC B0 ;  /* 0x0000000000007941 */ /* 0x000fea0003800000 */
.L_x_101:
        /* <DEDUP_REMOVED lines=14> */
.L_x_104:
[----:B------:R-:W-:Y:S05]  /*4190*/  BSYNC B0 ;  /* 0x0000000000007941 */ /* 0x000fea0003800000 */
.L_x_103:
        /* <DEDUP_REMOVED lines=42> */
.L_x_106:
[----:B------:R-:W-:Y:S05]  /*4440*/  BSYNC B0 ;  /* 0x0000000000007941 */ /* 0x000fea0003800000 */
.L_x_105:
        /* <DEDUP_REMOVED lines=14> */
.L_x_108:
[----:B------:R-:W-:Y:S05]  /*4530*/  BSYNC B0 ;  /* 0x0000000000007941 */ /* 0x000fea0003800000 */
.L_x_107:
        /* <DEDUP_REMOVED lines=41> */
.L_x_110:
[----:B------:R-:W-:Y:S05]  /*47d0*/  BSYNC B0 ;  /* 0x0000000000007941 */ /* 0x000fea0003800000 */
.L_x_109:
[----:B--2--5:R-:W-:Y:S01]  /*47e0*/  HADD2.F32 R109, -RZ, R20.H0_H0 ;  /* 0x20000014ff6d7230 */ /* 0x024fe20000004100 */
        /* <DEDUP_REMOVED lines=12> */
.L_x_112:
[----:B------:R-:W-:Y:S05]  /*48b0*/  BSYNC B0 ;  /* 0x0000000000007941 */ /* 0x000fea0003800000 */
.L_x_111:
[----:B--2--5:R-:W-:Y:S01]  /*48c0*/  HADD2.F32 R109, -RZ, R20.H0_H0 ;  /* 0x20000014ff6d7230 */ /* 0x024fe20000004100 */
[----:B------:R-:W-:-:S04]  /*48d0*/  ULOP3.LUT UR8, UR22, 0x60, URZ, 0xfc, !UPT ;  /* 0x0000006016087892 */ /* 0x000fc8000f8efc3f */
        /* <DEDUP_REMOVED lines=31> */
[----:B------:R-:W-:-:S05]  /*4ad0*/  IADD3 R112, P5, R105, R6, RZ ;  /* 0x0000000669707210 */ /* 0x000fca0007fbe0ff */
[----:B------:R-:W-:Y:S01]  /*4ae0*/  IMAD.X R113, R21, 0x1, R7, P5 ;  /* 0x0000000115717824 */ /* 0x000fe200028e0607 */
[----:B------:R-:W-:-:S13]  /*4af0*/  ISETP.GT.AND P5, PT, R0, 0x48, P3 ;  /* 0x000000480000780c */ /* 0x000fda0001fa4270 */
[----:B---3--:R-:W-:Y:S05]  /*4b00*/  @!P5 BRA `(.L_x_114) ;  /* 0x00000000000cd947 */ /* 0x008fea0003800000 */
[----:B------:R-:W-:-:S04]  /*4b10*/  IADD3 R2, P6, R8, UR8, RZ ;  /* 0x0000000808027c10 */ /* 0x000fc8000ffde0ff */
[----:B------:R-:W-:-:S05]  /*4b20*/  IADD3.X R3, R9, UR4, RZ, P6, !PT ;  /* 0x0000000409037c10 */ /* 0x000fca000b7fe4ff */
[----:B------:R2:W5:Y:S04]  /*4b30*/  LDG.E.LTC128B.U16 R20, desc[UR12][R2.64] ;  /* 0x0000000c02147981 */ /* 0x000568000c1e1520 */
.L_x_114:
[----:B------:R-:W-:Y:S05]  /*4b40*/  BSYNC B0 ;  /* 0x0000000000007941 */ /* 0x000fea0003800000 */
.L_x_113:
        /* <DEDUP_REMOVED lines=13> */
.L_x_116:
[----:B------:R-:W-:Y:S05]  /*4c20*/  BSYNC B0 ;  /* 0x0000000000007941 */ /* 0x000fea0003800000 */
.L_x_115:
[----:B--2--5:R-:W-:Y:S01]  /*4c30*/  HADD2.F32 R3, -RZ, R20.H0_H0 ;  /* 0x20000014ff037230 */ /* 0x024fe20000004100 */
[----:B------:R-:W-:-:S04]  /*4c40*/  ULOP3.LUT UR6, UR22, 0x70, URZ, 0xfc, !UPT ;  /* 0x0000007016067892 */ /* 0x000fc8000f8efc3f */
        /* <DEDUP_REMOVED lines=8> */
[----:B--2---:R-:W-:Y:S02]  /*4cd0*/  IADD3.X R3, R5, UR4, RZ, P5, !PT ;  /* 0x0000000405037c10 */ /* 0x004fe4000affe4ff */
[----:B------:R-:W-:-:S13]  /*4ce0*/  ISETP.GT.AND P5, PT, R0, 0x40, P1 ;  /* 0x000000400000780c */ /* 0x000fda0000fa4270 */
[----:B------:R-:W2:Y:S01]  /*4cf0*/  @P5 LDG.E.LTC128B.U16 R20, desc[UR12][R2.64] ;  /* 0x0000000c02145981 */ /* 0x000ea2000c1e1520 */
[----:B------:R-:W-:Y:S01]  /*4d00*/  ULOP3.LUT UR5, UR22, 0x72, URZ, 0xfc, !UPT ;  /* 0x0000007216057892 */ /* 0x000fe2000f8efc3f */
[----:B--2---:R-:W-:-:S05]  /*4d10*/  HADD2.F32 R115, -RZ, R20.H0_H0 ;  /* 0x20000014ff737230 */ /* 0x004fca0000004100 */
[----:B------:R-:W-:-:S04]  /*4d20*/  FMUL R115, R115, R14 ;  /* 0x0000000e73737220 */ /* 0x000fc80000400000 */
[----:B------:R-:W-:-:S05]  /*4d30*/  FFMA R115, R116, R11, R115 ;  /* 0x0000000b74737223 */ /* 0x000fca0000000073 */
[----:B------:R-:W-:-:S05]  /*4d40*/  F2FP.F16.F32.PACK_AB R115, RZ, R115 ;  /* 0x00000073ff73723e */ /* 0x000fca00000000ff */
[----:B------:R-:W-:Y:S01]  /*4d50*/  @P5 STG.E.U16 desc[UR12][R126.64], R115 ;  /* 0x000000737e005986 */ /* 0x000fe2000c10150c */
[----:B------:R-:W-:-:S05]  /*4d60*/  IADD3 R6, P5, R111, R6, RZ ;  /* 0x000000066f067210 */ /* 0x000fca0007fbe0ff */
[----:B------:R-:W-:Y:S01]  /*4d70*/  IMAD.X R7, R21, 0x1, R7, P5 ;  /* 0x0000000115077824 */ /* 0x000fe200028e0607 */
[----:B----4-:R-:W-:-:S04]  /*4d80*/  IADD3 R4, P5, R4, UR5, RZ ;  /* 0x0000000504047c10 */ /* 0x010fc8000ffbe0ff */
[----:B------:R-:W-:Y:S02]  /*4d90*/  IADD3.X R5, R5, UR4, RZ, P5, !PT ;  /* 0x0000000405057c10 */ /* 0x000fe4000affe4ff */
[----:B------:R-:W-:-:S13]  /*4da0*/  ISETP.GT.AND P5, PT, R0, 0x40, P0 ;  /* 0x000000400000780c */ /* 0x000fda00007a4270 */
[----:B------:R-:W2:Y:S01]  /*4db0*/  @P5 LDG.E.LTC128B.U16 R20, desc[UR12][R4.64] ;  /* 0x0000000c04145981 */ /* 0x000ea2000c1e1520 */
[----:B------:R-:W-:Y:S01]  /*4dc0*/  BSSY B0, `(.L_x_117) ;  /* 0x000000e000007945 */ /* 0x000fe20003800000 */
[----:B--2---:R-:W-:-:S05]  /*4dd0*/  HADD2.F32 R3, -RZ, R20.H0_H0 ;  /* 0x20000014ff037230 */ /* 0x004fca0000004100 */
[----:B------:R-:W-:-:S04]  /*4de0*/  FMUL R2, R3, R14 ;  /* 0x0000000e03027220 */ /* 0x000fc80000400000 */
[----:B------:R-:W-:-:S05]  /*4df0*/  FFMA R2, R117, R11, R2 ;  /* 0x0000000b75027223 */ /* 0x000fca0000000002 */
[----:B------:R-:W-:-:S04]  /*4e00*/  F2FP.F16.F32.PACK_AB R2, RZ, R2 ;  /* 0x00000002ff02723e */ /* 0x000fc800000000ff */
[----:B------:R-:W-:-:S05]  /*4e10*/  PRMT R3, R2, 0x7610, R3 ;  /* 0x0000761002037816 */ /* 0x000fca0000000003 */
[----:B------:R2:W-:Y:S01]  /*4e20*/  @P5 STG.E.U16 desc[UR12][R128.64], R3 ;  /* 0x0000000380005986 */ /* 0x0005e2000c10150c */
[----:B------:R-:W-:-:S05]  /*4e30*/  IADD3 R2, P5, R12, R17, RZ ;  /* 0x000000110c027210 */ /* 0x000fca0007fbe0ff */
[----:B--2---:R-:W-:Y:S01]  /*4e40*/  IMAD.X R3, R13, 0x1, R21, P5 ;  /* 0x000000010d037824 */ /* 0x004fe200028e0615 */
[----:B------:R-:W-:-:S13]  /*4e50*/  ISETP.GT.AND P5, PT, R0, 0x48, P1 ;  /* 0x000000480000780c */ /* 0x000fda0000fa4270 */
[----:B------:R-:W-:Y:S05]  /*4e60*/  @!P5 BRA `(.L_x_118) ;  /* 0x00000000000cd947 */ /* 0x000fea0003800000 */
[----:B------:R-:W-:-:S04]  /*4e70*/  IADD3 R4, P6, R8, UR6, RZ ;  /* 0x0000000608047c10 */ /* 0x000fc8000ffde0ff */
[----:B------:R-:W-:-:S05]  /*4e80*/  IADD3.X R5, R9, UR4, RZ, P6, !PT ;  /* 0x0000000409057c10 */ /* 0x000fca000b7fe4ff */
[----:B------:R2:W5:Y:S04]  /*4e90*/  LDG.E.LTC128B.U16 R20, desc[UR12][R4.64] ;  /* 0x0000000c04147981 */ /* 0x000568000c1e1520 */
.L_x_118:
[----:B------:R-:W-:Y:S05]  /*4ea0*/  BSYNC B0 ;  /* 0x0000000000007941 */ /* 0x000fea0003800000 */
.L_x_117:
        /* <DEDUP_REMOVED lines=8> */
[----:B------:R-:W-:-:S04]  /*4f30*/  IADD3 R4, P5, R8, UR5, RZ ;  /* 0x0000000508047c10 */ /* 0x000fc8000ffbe0ff */
[----:B--2---:R-:W-:Y:S02]  /*4f40*/  IADD3.X R5, R9, UR4, RZ, P5, !PT ;  /* 0x0000000409057c10 */ /* 0x004fe4000affe4ff */
[----:B------:R-:W-:-:S13]  /*4f50*/  ISETP.GT.AND P5, PT, R0, 0x48, P0 ;  /* 0x000000480000780c */ /* 0x000fda00007a4270 */
[----:B------:R-:W-:Y:S05]  /*4f60*/  @!P5 BRA `(.L_x_120) ;  /* 0x000000000004d947 */ /* 0x000fea0003800000 */
[----:B------:R2:W5:Y:S02]  /*4f70*/  LDG.E.LTC128B.U16 R20, desc[UR12][R4.64] ;  /* 0x0000000c04147981 */ /* 0x000564000c1e1520 */
.L_x_120:
[----:B------:R-:W-:Y:S05]  /*4f80*/  BSYNC B0 ;  /* 0x0000000000007941 */ /* 0x000fea0003800000 */
.L_x_119:
[----:B--2--5:R-:W-:Y:S01]  /*4f90*/  HADD2.F32 R5, -RZ, R20.H0_H0 ;  /* 0x20000014ff057230 */ /* 0x024fe20000004100 */
[----:B------:R-:W-:Y:S01]  /*4fa0*/  ISETP.GT.AND P6, PT, R10, RZ, PT ;  /* 0x000000ff0a00720c */ /* 0x000fe20003fc4270 */
[----:B------:R-:W-:Y:S03]  /*4fb0*/  BSSY B0, `(.L_x_121) ;  /* 0x000000d000007945 */ /* 0x000fe60003800000 */
        /* <DEDUP_REMOVED lines=12> */
.L_x_122:
[----:B------:R-:W-:Y:S05]  /*5080*/  BSYNC B0 ;  /* 0x0000000000007941 */ /* 0x000fea0003800000 */
.L_x_121:
[----:B-----5:R-:W-:Y:S01]  /*5090*/  HADD2.F32 R7, -RZ, R20.H0_H0 ;  /* 0x20000014ff077230 */ /* 0x020fe20000004100 */
        /* <DEDUP_REMOVED lines=13> */
.L_x_124:
[----:B------:R-:W-:Y:S05]  /*5170*/  BSYNC B0 ;  /* 0x0000000000007941 */ /* 0x000fea0003800000 */
.L_x_123:
[----:B---3-5:R-:W-:Y:S01]  /*5180*/  HADD2.F32 R7, -RZ, R20.H0_H0 ;  /* 0x20000014ff077230 */ /* 0x028fe20000004100 */
        /* <DEDUP_REMOVED lines=8> */
[----:B---3--:R-:W-:Y:S01]  /*5210*/  IMAD.X R7, R89, 0x1, R21, P5 ;  /* 0x0000000159077824 */ /* 0x008fe200028e0615 */
[----:B0-----:R-:W-:-:S04]  /*5220*/  IADD3 R8, P5, R22, UR22, RZ ;  /* 0x0000001616087c10 */ /* 0x001fc8000ffbe0ff */
[----:B------:R-:W-:Y:S02]  /*5230*/  IADD3.X R9, R23, UR4, RZ, P5, !PT ;  /* 0x0000000417097c10 */ /* 0x000fe4000affe4ff */
[----:B------:R-:W-:-:S13]  /*5240*/  ISETP.GT.AND P5, PT, R0, 0x88, P6 ;  /* 0x000000880000780c */ /* 0x000fda00037a4270 */
[----:B------:R-:W-:Y:S05]  /*5250*/  @!P5 BRA `(.L_x_126) ;  /* 0x000000000004d947 */ /* 0x000fea0003800000 */
[----:B------:R0:W5:Y:S02]  /*5260*/  LDG.E.LTC128B.U16 R20, desc[UR12][R8.64] ;  /* 0x0000000c08147981 */ /* 0x000164000c1e1520 */
.L_x_126:
[----:B------:R-:W-:Y:S05]  /*5270*/  BSYNC B0 ;  /* 0x0000000000007941 */ /* 0x000fea0003800000 */
.L_x_125:
        /* <DEDUP_REMOVED lines=14> */
.L_x_128:
[----:B------:R-:W-:Y:S05]  /*5360*/  BSYNC B0 ;  /* 0x0000000000007941 */ /* 0x000fea0003800000 */
.L_x_127:
[----:B---3-5:R-:W-:Y:S01]  /*5370*/  HADD2.F32 R57, -RZ, R20.H0_H0 ;  /* 0x20000014ff397230 */ /* 0x028fe20000004100 */
        /* <DEDUP_REMOVED lines=13> */
.L_x_130:
[----:B------:R-:W-:Y:S05]  /*5450*/  BSYNC B0 ;  /* 0x0000000000007941 */ /* 0x000fea0003800000 */
.L_x_129:
        /* <DEDUP_REMOVED lines=8> */
[----:B---3--:R-:W-:Y:S01]  /*54e0*/  IMAD.X R59, R13, 0x1, R21, P5 ;  /* 0x000000010d3b7824 */ /* 0x008fe200028e0615 */
[----:B------:R-:W-:-:S13]  /*54f0*/  ISETP.GT.AND P5, PT, R0, 0x80, P6 ;  /* 0x000000800000780c */ /* 0x000fda00037a4270 */
[----:B------:R-:W-:Y:S05]  /*5500*/  @!P5 BRA `(.L_x_132) ;  /* 0x00000000000cd947 */ /* 0x000fea0003800000 */
[----:B------:R-:W-:-:S04]  /*5510*/  IADD3 R112, P6, R18, UR19, RZ ;  /* 0x0000001312707c10 */ /* 0x000fc8000ffde0ff */
[----:B------:R-:W-:-:S05]  /*5520*/  IADD3.X R113, R19, UR4, RZ, P6, !PT ;  /* 0x0000000413717c10 */ /* 0x000fca000b7fe4ff */
[----:B------:R3:W5:Y:S04]  /*5530*/  LDG.E.LTC128B.U16 R20, desc[UR12][R112.64] ;  /* 0x0000000c70147981 */ /* 0x000768000c1e1520 */
.L_x_132:
[----:B------:R-:W-:Y:S05]  /*5540*/  BSYNC B0 ;  /* 0x0000000000007941 */ /* 0x000fea0003800000 */
.L_x_131:
        /* <DEDUP_REMOVED lines=14> */
.L_x_134:
[----:B------:R-:W-:Y:S05]  /*5630*/  BSYNC B0 ;  /* 0x0000000000007941 */ /* 0x000fea0003800000 */
.L_x_133:
        /* <DEDUP_REMOVED lines=14> */
.L_x_136:
[----:B------:R-:W-:Y:S05]  /*5720*/  BSYNC B0 ;  /* 0x0000000000007941 */ /* 0x000fea0003800000 */
.L_x_135:
        /* <DEDUP_REMOVED lines=14> */
.L_x_138:
[----:B------:R-:W-:Y:S05]  /*5810*/  BSYNC B0 ;  /* 0x0000000000007941 */ /* 0x000fea0003800000 */
.L_x_137:
        /* <DEDUP_REMOVED lines=14> */
.L_x_140:
[----:B------:R-:W-:Y:S05]  /*5900*/  BSYNC B0 ;  /* 0x0000000000007941 */ /* 0x000fea0003800000 */
.L_x_139:
        /* <DEDUP_REMOVED lines=14> */
.L_x_142:
[----:B------:R-:W-:Y:S05]  /*59f0*/  BSYNC B0 ;  /* 0x0000000000007941 */ /* 0x000fea0003800000 */
.L_x_141:
        /* <DEDUP_REMOVED lines=14> */
.L_x_144:
[----:B------:R-:W-:Y:S05]  /*5ae0*/  BSYNC B0 ;  /* 0x0000000000007941 */ /* 0x000fea0003800000 */
.L_x_143:
        /* <DEDUP_REMOVED lines=14> */
.L_x_146:
[----:B------:R-:W-:Y:S05]  /*5bd0*/  BSYNC B0 ;  /* 0x0000000000007941 */ /* 0x000fea0003800000 */
.L_x_145:
        /* <DEDUP_REMOVED lines=14> */
.L_x_148:
[----:B------:R-:W-:Y:S05]  /*5cc0*/  BSYNC B0 ;  /* 0x0000000000007941 */ /* 0x000fea0003800000 */
.L_x_147:
        /* <DEDUP_REMOVED lines=14> */
.L_x_150:
[----:B------:R-:W-:Y:S05]  /*5db0*/  BSYNC B0 ;  /* 0x0000000000007941 */ /* 0x000fea0003800000 */
.L_x_149:
        /* <DEDUP_REMOVED lines=14> */
.L_x_152:
[----:B------:R-:W-:Y:S05]  /*5ea0*/  BSYNC B0 ;  /* 0x0000000000007941 */ /* 0x000fea0003800000 */
.L_x_151:
        /* <DEDUP_REMOVED lines=14> */
.L_x_154:
[----:B------:R-:W-:Y:S05]  /*5f90*/  BSYNC B0 ;  /* 0x0000000000007941 */ /* 0x000fea0003800000 */
.L_x_153:
        /* <DEDUP_REMOVED lines=14> */
.L_x_156:
[----:B------:R-:W-:Y:S05]  /*6080*/  BSYNC B0 ;  /* 0x0000000000007941 */ /* 0x000fea0003800000 */
.L_x_155:
        /* <DEDUP_REMOVED lines=14> */
.L_x_158:
[----:B------:R-:W-:Y:S05]  /*6170*/  BSYNC B0 ;  /* 0x0000000000007941 */ /* 0x000fea0003800000 */
.L_x_157:
        /* <DEDUP_REMOVED lines=14> */
.L_x_160:
[----:B------:R-:W-:Y:S05]  /*6260*/  BSYNC B0 ;  /* 0x0000000000007941 */ /* 0x000fea0003800000 */
.L_x_159:
        /* <DEDUP_REMOVED lines=14> */
.L_x_162:
[----:B------:R-:W-:Y:S05]  /*6350*/  BSYNC B0 ;  /* 0x0000000000007941 */ /* 0x000fea0003800000 */
.L_x_161:
[----:B---3-5:R-:W-:Y:S01]  /*6360*/  HADD2.F32 R59, -RZ, R20.H0_H0 ;  /* 0x20000014ff3b7230 */ /* 0x028fe20000004100 */
[----:B------:R-:W-:Y:S04]  /*6370*/  BSSY B0, `(.L_x_163) ;  /* 0x000000c000007945 */ /* 0x000fe80003800000 */
        /* <DEDUP_REMOVED lines=11> */
.L_x_164:
[----:B------:R-:W-:Y:S05]  /*6430*/  BSYNC B0 ;  /* 0x0000000000007941 */ /* 0x000fea0003800000 */
.L_x_163:
        /* <DEDUP_REMOVED lines=14> */
.L_x_166:
[----:B------:R-:W-:Y:S05]  /*6520*/  BSYNC B0 ;  /* 0x0000000000007941 */ /* 0x000fea0003800000 */
.L_x_165:
[----:B---3-5:R-:W-:Y:S01]  /*6530*/  HADD2.F32 R61, -RZ, R20.H0_H0 ;  /* 0x20000014ff3d7230 */ /* 0x028fe20000004100 */
        /* <DEDUP_REMOVED lines=12> */
.L_x_168:
[----:B------:R-:W-:Y:S05]  /*6600*/  BSYNC B0 ;  /* 0x0000000000007941 */ /* 0x000fea0003800000 */
.L_x_167:
        /* <DEDUP_REMOVED lines=13> */
.L_x_170:
[----:B------:R-:W-:Y:S05]  /*66e0*/  BSYNC B0 ;  /* 0x0000000000007941 */ /* 0x000fea0003800000 */
.L_x_169:
        /* <DEDUP_REMOVED lines=13> */
.L_x_172:
[----:B------:R-:W-:Y:S05]  /*67c0*/  BSYNC B0 ;  /* 0x0000000000007941 */ /* 0x000fea0003800000 */
.L_x_171:
        /* <DEDUP_REMOVED lines=13> */
.L_x_174:
[----:B------:R-:W-:Y:S05]  /*68a0*/  BSYNC B0 ;  /* 0x0000000000007941 */ /* 0x000fea0003800000 */
.L_x_173:
        /* <DEDUP_REMOVED lines=13> */
.L_x_176:
[----:B------:R-:W-:Y:S05]  /*6980*/  BSYNC B0 ;  /* 0x0000000000007941 */ /* 0x000fea0003800000 */
.L_x_175:
        /* <DEDUP_REMOVED lines=13> */
.L_x_178:
[----:B------:R-:W-:Y:S05]  /*6a60*/  BSYNC B0 ;  /* 0x0000000000007941 */ /* 0x000fea0003800000 */
.L_x_177:
        /* <DEDUP_REMOVED lines=8> */
[----:B------:R-:W-:-:S04]  /*6af0*/  IADD3 R18, P5, R18, UR5, RZ ;  /* 0x0000000512127c10 */ /* 0x000fc8000ffbe0ff */
[----:B------:R-:W-:Y:S02]  /*6b00*/  IADD3.X R19, R19, UR4, RZ, P5, !PT ;  /* 0x0000000413137c10 */ /* 0x000fe4000affe4ff */
[----:B------:R-:W-:-:S13]  /*6b10*/  ISETP.GT.AND P5, PT, R0, 0x80, P0 ;  /* 0x000000800000780c */ /* 0x000fda00007a4270 */
[----:B------:R-:W-:Y:S05]  /*6b20*/  @!P5 BRA `(.L_x_180) ;  /* 0x000000000004d947 */ /* 0x000fea0003800000 */
[----:B------:R3:W5:Y:S02]  /*6b30*/  LDG.E.LTC128B.U16 R20, desc[UR12][R18.64] ;  /* 0x0000000c12147981 */ /* 0x000764000c1e1520 */
.L_x_180:
[----:B------:R-:W-:Y:S05]  /*6b40*/  BSYNC B0 ;  /* 0x0000000000007941 */ /* 0x000fea0003800000 */
.L_x_179:
        /* <DEDUP_REMOVED lines=13> */
.L_x_182:
[----:B------:R-:W-:Y:S05]  /*6c20*/  BSYNC B0 ;  /* 0x0000000000007941 */ /* 0x000fea0003800000 */
.L_x_181:
        /* <DEDUP_REMOVED lines=9> */
[----:B---3--:R-:W-:Y:S02]  /*6cc0*/  IADD3.X R13, R23, UR4, RZ, P5, !PT ;  /* 0x00000004170d7c10 */ /* 0x008fe4000affe4ff */
[----:B------:R-:W-:-:S13]  /*6cd0*/  ISETP.GT.AND P5, PT, R0, 0x88, P0 ;  /* 0x000000880000780c */ /* 0x000fda00007a4270 */
[----:B------:R-:W-:Y:S05]  /*6ce0*/  @!P5 BRA `(.L_x_184) ;  /* 0x000000000004d947 */ /* 0x000fea0003800000 */
[----:B------:R3:W5:Y:S02]  /*6cf0*/  LDG.E.LTC128B.U16 R20, desc[UR12][R12.64] ;  /* 0x0000000c0c147981 */ /* 0x000764000c1e1520 */
.L_x_184:
[----:B------:R-:W-:Y:S05]  /*6d00*/  BSYNC B0 ;  /* 0x0000000000007941 */ /* 0x000fea0003800000 */
.L_x_183:
        /* <DEDUP_REMOVED lines=15> */
.L_x_186:
[----:B------:R-:W-:Y:S05]  /*6e00*/  BSYNC B0 ;  /* 0x0000000000007941 */ /* 0x000fea0003800000 */
.L_x_185:
        /* <DEDUP_REMOVED lines=11> */
[----:B-1----:R-:W-:-:S04]  /*6ec0*/  IADD3 R22, P6, R4, UR21, RZ ;  /* 0x0000001504167c10 */ /* 0x002fc8000ffde0ff */
[----:B------:R-:W-:-:S05]  /*6ed0*/  IADD3.X R23, R5, UR4, RZ, P6, !PT ;  /* 0x0000000405177c10 */ /* 0x000fca000b7fe4ff */
[----:B------:R3:W5:Y:S04]  /*6ee0*/  LDG.E.LTC128B.U16 R20, desc[UR12][R22.64] ;  /* 0x0000000c16147981 */ /* 0x000768000c1e1520 */
.L_x_188:
[----:B------:R-:W-:Y:S05]  /*6ef0*/  BSYNC B0 ;  /* 0x0000000000007941 */ /* 0x000fea0003800000 */
.L_x_187:
[----:B-1-3-5:R-:W-:Y:S01]  /*6f00*/  HADD2.F32 R23, -RZ, R20.H0_H0 ;  /* 0x20000014ff177230 */ /* 0x02afe20000004100 */
[----:B------:R-:W-:Y:S01]  /*6f10*/  ISETP.GT.AND P6, PT, R10, RZ, PT ;  /* 0x000000ff0a00720c */ /* 0x000fe20003fc4270 */
[----:B------:R-:W-:Y:S03]  /*6f20*/  BSSY B0, `(.L_x_189) ;  /* 0x000000e000007945 */ /* 0x000fe60003800000 */
[----:B------:R-:W-:-:S04]  /*6f30*/  FMUL R16, R23, R14 ;  /* 0x0000000e17107220 */ /* 0x000fc80000400000 */
[----:B------:R-:W-:-:S05]  /*6f40*/  FFMA R16, R25, R11, R16 ;  /* 0x0000000b19107223 */ /* 0x000fca0000000010 */
[----:B------:R-:W-:-:S04]  /*6f50*/  F2FP.F16.F32.PACK_AB R16, RZ, R16 ;  /* 0x00000010ff10723e */ /* 0x000fc800000000ff */
[----:B------:R-:W-:Y:S02]  /*6f60*/  PRMT R23, R16, 0x7610, R23 ;  /* 0x0000761010177816 */ /* 0x000fe40000000017 */
[----:B------:R-:W-:-:S03]  /*6f70*/  PRMT R16, R20, 0x7610, R16 ;  /* 0x0000761014107816 */ /* 0x000fc60000000010 */
[----:B------:R1:W-:Y:S01]  /*6f80*/  @P5 STG.E.U16 desc[UR12][R60.64], R23 ;  /* 0x000000173c005986 */ /* 0x0003e2000c10150c */
[----:B------:R-:W-:-:S05]  /*6f90*/  IADD3 R22, P5, R6, R17, RZ ;  /* 0x0000001106167210 */ /* 0x000fca0007fbe0ff */
[----:B-1----:R-:W-:Y:S01]  /*6fa0*/  IMAD.X R23, R7, 0x1, R21, P5 ;  /* 0x0000000107177824 */ /* 0x002fe200028e0615 */
[----:B------:R-:W-:-:S13]  /*6fb0*/  ISETP.GT.AND P5, PT, R0, 0xc8, P6 ;  /* 0x000000c80000780c */ /* 0x000fda00037a4270 */
[----:B------:R-:W-:Y:S05]  /*6fc0*/  @!P5 BRA `(.L_x_190) ;  /* 0x00000000000cd947 */ /* 0x000fea0003800000 */
[----:B------:R-:W-:-:S04]  /*6fd0*/  IADD3 R16, P6, R8, UR22, RZ ;  /* 0x0000001608107c10 */ /* 0x000fc8000ffde0ff */
[----:B------:R-:W-:-:S05]  /*6fe0*/  IADD3.X R17, R9, UR4, RZ, P6, !PT ;  /* 0x0000000409117c10 */ /* 0x000fca000b7fe4ff */
[----:B------:R1:W5:Y:S04]  /*6ff0*/  LDG.E.LTC128B.U16 R16, desc[UR12][R16.64] ;  /* 0x0000000c10107981 */ /* 0x000368000c1e1520 */
.L_x_190:
[----:B------:R-:W-:Y:S05]  /*7000*/  BSYNC B0 ;  /* 0x0000000000007941 */ /* 0x000fea0003800000 */
.L_x_189:
[----:B-1---5:R-:W-:Y:S01]  /*7010*/  HADD2.F32 R17, -RZ, R16.H0_H0 ;  /* 0x20000010ff117230 */ /* 0x022fe20000004100 */
        /* <DEDUP_REMOVED lines=9> */
[----:B-1----:R-:W-:Y:S05]  /*70b0*/  @!P5 BRA `(.L_x_192) ;  /* 0x00000000000cd947 */ /* 0x002fea0003800000 */
[----:B------:R-:W-:-:S04]  /*70c0*/  IADD3 R16, P6, R8, UR21, RZ ;  /* 0x0000001508107c10 */ /* 0x000fc8000ffde0ff */
[----:B------:R-:W-:-:S05]  /*70d0*/  IADD3.X R17, R9, UR4, RZ, P6, !PT ;  /* 0x0000000409117c10 */ /* 0x000fca000b7fe4ff */
[----:B------:R1:W5:Y:S04]  /*70e0*/  LDG.E.LTC128B.U16 R16, desc[UR12][R16.64] ;  /* 0x0000000c10107981 */ /* 0x000368000c1e1520 */
.L_x_192:
[----:B------:R-:W-:Y:S05]  /*70f0*/  BSYNC B0 ;  /* 0x0000000000007941 */ /* 0x000fea0003800000 */
.L_x_191:
        /* <DEDUP_REMOVED lines=12> */
[----:B-1----:R-:W-:-:S05]  /*71c0*/  IADD3.X R17, R5, UR4, RZ, P6, !PT ;  /* 0x0000000405117c10 */ /* 0x002fca000b7fe4ff */
[----:B------:R3:W5:Y:S04]  /*71d0*/  LDG.E.LTC128B.U16 R16, desc[UR12][R16.64] ;  /* 0x0000000c10107981 */ /* 0x000768000c1e1520 */
.L_x_194:
[----:B------:R-:W-:Y:S05]  /*71e0*/  BSYNC B0 ;  /* 0x0000000000007941 */ /* 0x000fea0003800000 */
.L_x_193:
[----:B-----5:R-:W-:Y:S01]  /*71f0*/  HADD2.F32 R15, -RZ, R16.H0_H0 ;  /* 0x20000010ff0f7230 */ /* 0x020fe20000004100 */
[----:B------:R-:W-:Y:S01]  /*7200*/  ISETP.GT.AND P6, PT, R10, 0x9, PT ;  /* 0x000000090a00780c */ /* 0x000fe20003fc4270 */
[----:B------:R-:W-:Y:S03]  /*7210*/  BSSY B0, `(.L_x_195) ;  /* 0x000000e000007945 */ /* 0x000fe60003800000 */
[----:B------:R-:W-:-:S04]  /*7220*/  FMUL R15, R15, R14 ;  /* 0x0000000e0f0f7220 */ /* 0x000fc80000400000 */
[----:B------:R-:W-:-:S05]  /*7230*/  FFMA R15, R28, R11, R15 ;  /* 0x0000000b1c0f7223 */ /* 0x000fca000000000f */
[----:B------:R-:W-:-:S04]  /*7240*/  F2FP.F16.F32.PACK_AB R15, RZ, R15 ;  /* 0x0000000fff0f723e */ /* 0x000fc800000000ff */
[----:B-1-3--:R-:W-:Y:S02]  /*7250*/  PRMT R17, R15, 0x7610, R17 ;  /* 0x000076100f117816 */ /* 0x00afe40000000011 */
[----:B------:R-:W-:-:S03]  /*7260*/  PRMT R15, R16, 0x7610, R15 ;  /* 0x00007610100f7816 */ /* 0x000fc6000000000f */
        /* <DEDUP_REMOVED lines=8> */
.L_x_196:
[----:B------:R-:W-:Y:S05]  /*72f0*/  BSYNC B0 ;  /* 0x0000000000007941 */ /* 0x000fea0003800000 */
.L_x_195:
[----:B-1---5:R-:W-:Y:S01]  /*7300*/  HADD2.F32 R13, -RZ, R15.H0_H0 ;  /* 0x2000000fff0d7230 */ /* 0x022fe20000004100 */
[----:B------:R-:W-:Y:S01]  /*7310*/  ISETP.GT.AND P6, PT, R10, 0x8, PT ;  /* 0x000000080a00780c */ /* 0x000fe20003fc4270 */
        /* <DEDUP_REMOVED lines=14> */
.L_x_198:
[----:B------:R-:W-:Y:S05]  /*7400*/  BSYNC B0 ;  /* 0x0000000000007941 */ /* 0x000fea0003800000 */
.L_x_197:
        /* <DEDUP_REMOVED lines=14> */
.L_x_200:
[----:B------:R-:W-:Y:S05]  /*74f0*/  BSYNC B0 ;  /* 0x0000000000007941 */ /* 0x000fea0003800000 */
.L_x_199:
        /* <DEDUP_REMOVED lines=14> */
.L_x_202:
[----:B------:R-:W-:Y:S05]  /*75e0*/  BSYNC B0 ;  /* 0x0000000000007941 */ /* 0x000fea0003800000 */
.L_x_201:
        /* <DEDUP_REMOVED lines=14> */
.L_x_204:
[----:B------:R-:W-:Y:S05]  /*76d0*/  BSYNC B0 ;  /* 0x0000000000007941 */ /* 0x000fea0003800000 */
.L_x_203:
[----:B-1---5:R-:W-:Y:S01]  /*76e0*/  HADD2.F32 R13, -RZ, R12.H0_H0 ;  /* 0x2000000cff0d7230 */ /* 0x022fe20000004100 */
[----:B------:R-:W-:Y:S01]  /*76f0*/  ISETP.GT.AND P6, PT, R10, 0x10, PT ;  /* 0x000000100a00780c */ /* 0x000fe20003fc4270 */
        /* <DEDUP_REMOVED lines=13> */
.L_x_206:
[----:B------:R-:W-:Y:S05]  /*77d0*/  BSYNC B0 ;  /* 0x0000000000007941 */ /* 0x000fea0003800000 */
.L_x_205:
        /* <DEDUP_REMOVED lines=14> */
.L_x_208:
[----:B------:R-:W-:Y:S05]  /*78c0*/  BSYNC B0 ;  /* 0x0000000000007941 */ /* 0x000fea0003800000 */
.L_x_207:
        /* <DEDUP_REMOVED lines=14> */
.L_x_210:
[----:B------:R-:W-:Y:S05]  /*79b0*/  BSYNC B0 ;  /* 0x0000000000007941 */ /* 0x000fea0003800000 */
.L_x_209:
        /* <DEDUP_REMOVED lines=14> */
.L_x_212:
[----:B------:R-:W-:Y:S05]  /*7aa0*/  BSYNC B0 ;  /* 0x0000000000007941 */ /* 0x000fea0003800000 */
.L_x_211:
        /* <DEDUP_REMOVED lines=15> */
.L_x_214:
[----:B------:R-:W-:Y:S05]  /*7ba0*/  BSYNC B0 ;  /* 0x0000000000007941 */ /* 0x000fea0003800000 */
.L_x_213:
        /* <DEDUP_REMOVED lines=14> */
.L_x_216:
[----:B------:R-:W-:Y:S05]  /*7c90*/  BSYNC B0 ;  /* 0x0000000000007941 */ /* 0x000fea0003800000 */
.L_x_215:
        /* <DEDUP_REMOVED lines=15> */
.L_x_218:
[----:B------:R-:W-:Y:S05]  /*7d90*/  BSYNC B0 ;  /* 0x0000000000007941 */ /* 0x000fea0003800000 */
.L_x_217:
        /* <DEDUP_REMOVED lines=14> */
.L_x_220:
[----:B------:R-:W-:Y:S05]  /*7e80*/  BSYNC B0 ;  /* 0x0000000000007941 */ /* 0x000fea0003800000 */
.L_x_219:
[----:B-1---5:R-:W-:Y:S01]  /*7e90*/  HADD2.F32 R13, -RZ, R12.H0_H0 ;  /* 0x2000000cff0d7230 */ /* 0x022fe20000004100 */
[----:B------:R-:W-:Y:S01]  /*7ea0*/  ISETP.GT.AND P6, PT, R10, 0x20, PT ;  /* 0x000000200a00780c */ /* 0x000fe20003fc4270 */
[----:B------:R-:W-:Y:S03]  /*7eb0*/  BSSY B0, `(.L_x_221) ;  /* 0x000000a000007945 */ /* 0x000fe60003800000 */
[----:B------:R-:W-:-:S04]  /*7ec0*/  FMUL R20, R13, R14 ;  /* 0x0000000e0d147220 */ /* 0x000fc80000400000 */
[----:B------:R-:W-:-:S05]  /*7ed0*/  FFMA R20, R41, R11, R20 ;  /* 0x0000000b29147223 */ /* 0x000fca0000000014 */
[----:B------:R-:W-:-:S05]  /*7ee0*/  F2FP.F16.F32.PACK_AB R20, RZ, R20 ;  /* 0x00000014ff14723e */ /* 0x000fca00000000ff */
[----:B------:R1:W-:Y:S01]  /*7ef0*/  @P5 STG.E.U16 desc[UR12][R24.64], R20 ;  /* 0x0000001418005986 */ /* 0x0003e2000c10150c */
[----:B------:R-:W-:-:S13]  /*7f00*/  ISETP.GT.AND P5, PT, R0, 0xc8, P6 ;  /* 0x000000c80000780c */ /* 0x000fda00037a4270 */
[----:B-1----:R-:W-:Y:S05]  /*7f10*/  @!P5 BRA `(.L_x_222) ;  /* 0x00000000000cd947 */ /* 0x002fea0003800000 */
[----:B------:R-:W-:-:S04]  /*7f20*/  IADD3 R12, P6, R8, UR14, RZ ;  /* 0x0000000e080c7c10 */ /* 0x000fc8000ffde0ff */
[----:B------:R-:W-:-:S05]  /*7f30*/  IADD3.X R13, R9, UR4, RZ, P6, !PT ;  /* 0x00000004090d7c10 */ /* 0x000fca000b7fe4ff */
[----:B------:R1:W5:Y:S04]  /*7f40*/  LDG.E.LTC128B.U16 R12, desc[UR12][R12.64] ;  /* 0x0000000c0c0c7981 */ /* 0x000368000c1e1520 */
.L_x_222:
[----:B------:R-:W-:Y:S05]  /*7f50*/  BSYNC B0 ;  /* 0x0000000000007941 */ /* 0x000fea0003800000 */
.L_x_221:
        /* <DEDUP_REMOVED lines=12> */
.L_x_224:
[----:B------:R-:W-:Y:S05]  /*8020*/  BSYNC B0 ;  /* 0x0000000000007941 */ /* 0x000fea0003800000 */
.L_x_223:
        /* <DEDUP_REMOVED lines=15> */
.L_x_226:
[----:B------:R-:W-:Y:S05]  /*8120*/  BSYNC B0 ;  /* 0x0000000000007941 */ /* 0x000fea0003800000 */
.L_x_225:
[----:B-1---5:R-:W-:Y:S01]  /*8130*/  HADD2.F32 R13, -RZ, R12.H0_H0 ;  /* 0x2000000cff0d7230 */ /* 0x022fe20000004100 */
        /* <DEDUP_REMOVED lines=12> */
.L_x_228:
[----:B------:R-:W-:Y:S05]  /*8200*/  BSYNC B0 ;  /* 0x0000000000007941 */ /* 0x000fea0003800000 */
.L_x_227:
[----:B-1---5:R-:W-:Y:S01]  /*8210*/  HADD2.F32 R13, -RZ, R12.H0_H0 ;  /* 0x2000000cff0d7230 */ /* 0x022fe20000004100 */
[----:B------:R-:W-:Y:S01]  /*8220*/  ISETP.GT.AND P6, PT, R10, 0x28, PT ;  /* 0x000000280a00780c */ /* 0x000fe20003fc4270 */
[----:B------:R-:W-:Y:S03]  /*8230*/  BSSY B0, `(.L_x_229) ;  /* 0x000000c000007945 */ /* 0x000fe60003800000 */
[----:B------:R-:W-:Y:S01]  /*8240*/  FMUL R10, R13, R14 ;  /* 0x0000000e0d0a7220 */ /* 0x000fe20000400000 */
[----:B------:R-:W-:-:S03]  /*8250*/  ISETP.GT.AND P6, PT, R0, 0xc8, P6 ;  /* 0x000000c80000780c */ /* 0x000fc600037c4270 */
[----:B------:R-:W-:-:S05]  /*8260*/  FFMA R10, R45, R11, R10 ;  /* 0x0000000b2d0a7223 */ /* 0x000fca000000000a */
[----:B------:R-:W-:-:S04]  /*8270*/  F2FP.F16.F32.PACK_AB R10, RZ, R10 ;  /* 0x0000000aff0a723e */ /* 0x000fc800000000ff */
[----:B------:R-:W-:Y:S02]  /*8280*/  PRMT R13, R10, 0x7610, R13 ;  /* 0x000076100a0d7816 */ /* 0x000fe4000000000d */
[----:B------:R-:W-:-:S03]  /*8290*/  PRMT R10, R12, 0x7610, R10 ;  /* 0x000076100c0a7816 */ /* 0x000fc6000000000a */
[----:B------:R1:W-:Y:S01]  /*82a0*/  @P5 STG.E.U16 desc[UR12][R18.64], R13 ;  /* 0x0000000d12005986 */ /* 0x0003e2000c10150c */
[----:B------:R-:W-:Y:S05]  /*82b0*/  @!P6 BRA `(.L_x_230) ;  /* 0x00000000000ce947 */ /* 0x000fea0003800000 */
[----:B------:R-:W-:-:S04]  /*82c0*/  IADD3 R12, P5, R8, UR10, RZ ;  /* 0x0000000a080c7c10 */ /* 0x000fc8000ffbe0ff */
[----:B-1----:R-:W-:-:S05]  /*82d0*/  IADD3.X R13, R9, UR4, RZ, P5, !PT ;  /* 0x00000004090d7c10 */ /* 0x002fca000affe4ff */
[----:B------:R3:W5:Y:S04]  /*82e0*/  LDG.E.LTC128B.U16 R10, desc[UR12][R12.64] ;  /* 0x0000000c0c0a7981 */ /* 0x000768000c1e1520 */
.L_x_230:
[----:B------:R-:W-:Y:S05]  /*82f0*/  BSYNC B0 ;  /* 0x0000000000007941 */ /* 0x000fea0003800000 */
.L_x_229:
[----:B-1-3-5:R-:W-:Y:S01]  /*8300*/  HADD2.F32 R13, -RZ, R10.H0_H0 ;  /* 0x2000000aff0d7230 */ /* 0x02afe20000004100 */
[----:B------:R-:W-:Y:S01]  /*8310*/  IADD3 R12, P5, R6, R101, RZ ;  /* 0x00000065060c7210 */ /* 0x000fe20007fbe0ff */
[----:B------:R-:W-:Y:S01]  /*8320*/  BSSY B0, `(.L_x_231) ;  /* 0x000000b000007945 */ /* 0x000fe20003800000 */
[----:B------:R-:W-:Y:S02]  /*8330*/  ISETP.GT.AND P4, PT, R0, 0xc8, P4 ;  /* 0x000000c80000780c */ /* 0x000fe40002784270 */
[----:B------:R-:W-:-:S04]  /*8340*/  FMUL R13, R13, R14 ;  /* 0x0000000e0d0d7220 */ /* 0x000fc80000400000 */
[----:B------:R-:W-:-:S05]  /*8350*/  FFMA R13, R46, R11, R13 ;  /* 0x0000000b2e0d7223 */ /* 0x000fca000000000d */
[----:B------:R-:W-:Y:S01]  /*8360*/  F2FP.F16.F32.PACK_AB R15, RZ, R13 ;  /* 0x0000000dff0f723e */ /* 0x000fe200000000ff */
[----:B------:R-:W-:-:S05]  /*8370*/  IMAD.X R13, R7, 0x1, R21, P5 ;  /* 0x00000001070d7824 */ /* 0x000fca00028e0615 */
[----:B------:R1:W-:Y:S01]  /*8380*/  @P6 STG.E.U16 desc[UR12][R12.64], R15 ;  /* 0x0000000f0c006986 */ /* 0x0003e2000c10150c */
[----:B------:R-:W-:Y:S05]  /*8390*/  @!P4 BRA `(.L_x_232) ;  /* 0x00000000000cc947 */ /* 0x000fea0003800000 */
[----:B-1----:R-:W-:-:S04]  /*83a0*/  IADD3 R12, P5, R8, UR9, RZ ;  /* 0x00000009080c7c10 */ /* 0x002fc8000ffbe0ff */
[----:B------:R-:W-:-:S05]  /*83b0*/  IADD3.X R13, R9, UR4, RZ, P5, !PT ;  /* 0x00000004090d7c10 */ /* 0x000fca000affe4ff */
[----:B------:R3:W5:Y:S04]  /*83c0*/  LDG.E.LTC128B.U16 R10, desc[UR12][R12.64] ;  /* 0x0000000c0c0a7981 */ /* 0x000768000c1e1520 */
.L_x_232:
[----:B------:R-:W-:Y:S05]  /*83d0*/  BSYNC B0 ;  /* 0x0000000000007941 */ /* 0x000fea0003800000 */
.L_x_231:
[----:B-1-3-5:R-:W-:Y:S01]  /*83e0*/  HADD2.F32 R13, -RZ, R10.H0_H0 ;  /* 0x2000000aff0d7230 */ /* 0x02afe20000004100 */
[----:B------:R-:W-:Y:S01]  /*83f0*/  ISETP.GT.AND P5, PT, R0, 0xc0, P3 ;  /* 0x000000c00000780c */ /* 0x000fe20001fa4270 */
[----:B------:R-:W-:Y:S03]  /*8400*/  BSSY B0, `(.L_x_233) ;  /* 0x000000b000007945 */ /* 0x000fe60003800000 */
[----:B------:R-:W-:-:S04]  /*8410*/  FMUL R12, R13, R14 ;  /* 0x0000000e0d0c7220 */ /* 0x000fc80000400000 */
[----:B------:R-:W-:Y:S01]  /*8420*/  FFMA R47, R47, R11, R12 ;  /* 0x0000000b2f2f7223 */ /* 0x000fe2000000000c */
[----:B------:R-:W-:-:S04]  /*8430*/  IADD3 R12, P6, R6, R103, RZ ;  /* 0x00000067060c7210 */ /* 0x000fc80007fde0ff */
[----:B------:R-:W-:Y:S01]  /*8440*/  F2FP.F16.F32.PACK_AB R47, RZ, R47 ;  /* 0x0000002fff2f723e */ /* 0x000fe200000000ff */
[----:B------:R-:W-:-:S05]  /*8450*/  IMAD.X R13, R7, 0x1, R21, P6 ;  /* 0x00000001070d7824 */ /* 0x000fca00030e0615 */
[----:B------:R1:W-:Y:S01]  /*8460*/  @P4 STG.E.U16 desc[UR12][R12.64], R47 ;  /* 0x0000002f0c004986 */ /* 0x0003e2000c10150c */
[----:B------:R-:W-:Y:S05]  /*8470*/  @!P5 BRA `(.L_x_234) ;  /* 0x00000000000cd947 */ /* 0x000fea0003800000 */
[----:B-1----:R-:W-:-:S04]  /*8480*/  IADD3 R12, P4, R4, UR8, RZ ;  /* 0x00000008040c7c10 */ /* 0x002fc8000ff9e0ff */
[----:B------:R-:W-:-:S05]  /*8490*/  IADD3.X R13, R5, UR4, RZ, P4, !PT ;  /* 0x00000004050d7c10 */ /* 0x000fca000a7fe4ff */
[----:B------:R3:W5:Y:S04]  /*84a0*/  LDG.E.LTC128B.U16 R10, desc[UR12][R12.64] ;  /* 0x0000000c0c0a7981 */ /* 0x000768000c1e1520 */
.L_x_234:
[----:B------:R-:W-:Y:S05]  /*84b0*/  BSYNC B0 ;  /* 0x0000000000007941 */ /* 0x000fea0003800000 */
.L_x_233:
        /* <DEDUP_REMOVED lines=13> */
.L_x_236:
[----:B------:R-:W-:Y:S05]  /*8590*/  BSYNC B0 ;  /* 0x0000000000007941 */ /* 0x000fea0003800000 */
.L_x_235:
        /* <DEDUP_REMOVED lines=13> */
.L_x_238:
[----:B------:R-:W-:Y:S05]  /*8670*/  BSYNC B0 ;  /* 0x0000000000007941 */ /* 0x000fea0003800000 */
.L_x_237:
        /* <DEDUP_REMOVED lines=13> */
.L_x_240:
[----:B------:R-:W-:Y:S05]  /*8750*/  BSYNC B0 ;  /* 0x0000000000007941 */ /* 0x000fea0003800000 */
.L_x_239:
        /* <DEDUP_REMOVED lines=13> */
.L_x_242:
[----:B------:R-:W-:Y:S05]  /*8830*/  BSYNC B0 ;  /* 0x0000000000007941 */ /* 0x000fea0003800000 */
.L_x_241:
[----:B-1-3-5:R-:W-:Y:S01]  /*8840*/  HADD2.F32 R13, -RZ, R10.H0_H0 ;  /* 0x2000000aff0d7230 */ /* 0x02afe20000004100 */
[----:B------:R-:W-:Y:S01]  /*8850*/  IADD3 R12, P4, R2, R109, RZ ;  /* 0x0000006d020c7210 */ /* 0x000fe20007f9e0ff */
[----:B------:R-:W-:Y:S01]  /*8860*/  BSSY B0, `(.L_x_243) ;  /* 0x000000b000007945 */ /* 0x000fe20003800000 */
[----:B------:R-:W-:Y:S02]  /*8870*/  ISETP.GT.AND P2, PT, R0, 0xc0, P0 ;  /* 0x000000c00000780c */ /* 0x000fe40000744270 */
[----:B------:R-:W-:-:S04]  /*8880*/  FMUL R13, R13, R14 ;  /* 0x0000000e0d0d7220 */ /* 0x000fc80000400000 */
[----:B------:R-:W-:-:S05]  /*8890*/  FFMA R13, R52, R11, R13 ;  /* 0x0000000b340d7223 */ /* 0x000fca000000000d */
[----:B------:R-:W-:Y:S01]  /*88a0*/  F2FP.F16.F32.PACK_AB R15, RZ, R13 ;  /* 0x0000000dff0f723e */ /* 0x000fe200000000ff */
[----:B------:R-:W-:Y:S01]  /*88b0*/  IMAD.X R13, R3, 0x1, R21, P4 ;  /* 0x00000001030d7824 */ /* 0x000fe200020e0615 */
[----:B--2---:R-:W-:-:S04]  /*88c0*/  IADD3 R4, P4, R4, UR5, RZ ;  /* 0x0000000504047c10 */ /* 0x004fc8000ff9e0ff */
[----:B------:R1:W-:Y:S01]  /*88d0*/  @P3 STG.E.U16 desc[UR12][R12.64], R15 ;  /* 0x0000000f0c003986 */ /* 0x0003e2000c10150c */
[----:B------:R-:W-:Y:S01]  /*88e0*/  IADD3.X R5, R5, UR4, RZ, P4, !PT ;  /* 0x0000000405057c10 */ /* 0x000fe2000a7fe4ff */
[----:B------:R-:W-:Y:S07]  /*88f0*/  @!P2 BRA `(.L_x_244) ;  /* 0x000000000004a947 */ /* 0x000fee0003800000 */
[----:B------:R2:W5:Y:S02]  /*8900*/  LDG.E.LTC128B.U16 R10, desc[UR12][R4.64] ;  /* 0x0000000c040a7981 */ /* 0x000564000c1e1520 */
.L_x_244:
[----:B------:R-:W-:Y:S05]  /*8910*/  BSYNC B0 ;  /* 0x0000000000007941 */ /* 0x000fea0003800000 */
.L_x_243:
[----:B--2--5:R-:W-:Y:S01]  /*8920*/  HADD2.F32 R5, -RZ, R10.H0_H0 ;  /* 0x2000000aff057230 */ /* 0x024fe20000004100 */
[----:B------:R-:W-:Y:S01]  /*8930*/  IADD3 R2, P3, R2, R111, RZ ;  /* 0x0000006f02027210 */ /* 0x000fe20007f7e0ff */
[----:B------:R-:W-:Y:S01]  /*8940*/  BSSY B0, `(.L_x_245) ;  /* 0x000000b000007945 */ /* 0x000fe20003800000 */
[----:B------:R-:W-:Y:S02]  /*8950*/  ISETP.GT.AND P1, PT, R0, 0xc8, P1 ;  /* 0x000000c80000780c */ /* 0x000fe40000f24270 */
[----:B------:R-:W-:Y:S01]  /*8960*/  FMUL R4, R5, R14 ;  /* 0x0000000e05047220 */ /* 0x000fe20000400000 */
[----:B------:R-:W-:-:S03]  /*8970*/  IMAD.X R3, R3, 0x1, R21, P3 ;  /* 0x0000000103037824 */ /* 0x000fc600018e0615 */
[----:B------:R-:W-:-:S05]  /*8980*/  FFMA R4, R53, R11, R4 ;  /* 0x0000000b35047223 */ /* 0x000fca0000000004 */
[----:B------:R-:W-:-:S05]  /*8990*/  F2FP.F16.F32.PACK_AB R4, RZ, R4 ;  /* 0x00000004ff04723e */ /* 0x000fca00000000ff */
[----:B------:R2:W-:Y:S01]  /*89a0*/  @P2 STG.E.U16 desc[UR12][R2.64], R4 ;  /* 0x0000000402002986 */ /* 0x0005e2000c10150c */
[----:B------:R-:W-:Y:S05]  /*89b0*/  @!P1 BRA `(.L_x_246) ;  /* 0x00000000000c9947 */ /* 0x000fea0003800000 */
[----:B--2---:R-:W-:-:S04]  /*89c0*/  IADD3 R2, P2, R8, UR6, RZ ;  /* 0x0000000608027c10 */ /* 0x004fc8000ff5e0ff */
[----:B------:R-:W-:-:S05]  /*89d0*/  IADD3.X R3, R9, UR4, RZ, P2, !PT ;  /* 0x0000000409037c10 */ /* 0x000fca00097fe4ff */
[----:B------:R3:W5:Y:S04]  /*89e0*/  LDG.E.LTC128B.U16 R10, desc[UR12][R2.64] ;  /* 0x0000000c020a7981 */ /* 0x000768000c1e1520 */
.L_x_246:
[----:B------:R-:W-:Y:S05]  /*89f0*/  BSYNC B0 ;  /* 0x0000000000007941 */ /* 0x000fea0003800000 */
.L_x_245:
[----:B--23-5:R-:W-:Y:S01]  /*8a00*/  HADD2.F32 R3, -RZ, R10.H0_H0 ;  /* 0x2000000aff037230 */ /* 0x02cfe20000004100 */
[----:B------:R-:W-:Y:S01]  /*8a10*/  IADD3 R2, P2, R6, R109, RZ ;  /* 0x0000006d06027210 */ /* 0x000fe20007f5e0ff */
[----:B------:R-:W-:Y:S01]  /*8a20*/  BSSY B0, `(.L_x_247) ;  /* 0x000000c000007945 */ /* 0x000fe20003800000 */
[----:B------:R-:W-:Y:S02]  /*8a30*/  ISETP.GT.AND P0, PT, R0, 0xc8, P0 ;  /* 0x000000c80000780c */ /* 0x000fe40000704270 */
[----:B------:R-:W-:-:S04]  /*8a40*/  FMUL R3, R3, R14 ;  /* 0x0000000e03037220 */ /* 0x000fc80000400000 */
[----:B------:R-:W-:-:S05]  /*8a50*/  FFMA R3, R54, R11, R3 ;  /* 0x0000000b36037223 */ /* 0x000fca0000000003 */
[----:B------:R-:W-:Y:S01]  /*8a60*/  F2FP.F16.F32.PACK_AB R5, RZ, R3 ;  /* 0x00000003ff05723e */ /* 0x000fe200000000ff */
[----:B------:R-:W-:Y:S01]  /*8a70*/  IMAD.X R3, R7, 0x1, R21, P2 ;  /* 0x0000000107037824 */ /* 0x000fe200010e0615 */
[----:B------:R-:W-:Y:S02]  /*8a80*/  IADD3 R4, P2, R8, UR5, RZ ;  /* 0x0000000508047c10 */ /* 0x000fe4000ff5e0ff */
[----:B------:R-:W-:Y:S02]  /*8a90*/  PRMT R0, R5, 0x7610, R0 ;  /* 0x0000761005007816 */ /* 0x000fe40000000000 */
[----:B------:R-:W-:-:S03]  /*8aa0*/  IADD3.X R5, R9, UR4, RZ, P2, !PT ;  /* 0x0000000409057c10 */ /* 0x000fc600097fe4ff */
[----:B------:R2:W-:Y:S01]  /*8ab0*/  @P1 STG.E.U16 desc[UR12][R2.64], R0 ;  /* 0x0000000002001986 */ /* 0x0005e2000c10150c */
[----:B------:R-:W-:Y:S05]  /*8ac0*/  @!P0 BRA `(.L_x_248) ;  /* 0x0000000000048947 */ /* 0x000fea0003800000 */
[----:B------:R3:W5:Y:S02]  /*8ad0*/  LDG.E.LTC128B.U16 R10, desc[UR12][R4.64] ;  /* 0x0000000c040a7981 */ /* 0x000764000c1e1520 */
.L_x_248:
[----:B------:R-:W-:Y:S05]  /*8ae0*/  BSYNC B0 ;  /* 0x0000000000007941 */ /* 0x000fea0003800000 */
.L_x_247:
[----:B--2--5:R-:W-:Y:S01]  /*8af0*/  HADD2.F32 R3, -RZ, R10.H0_H0 ;  /* 0x2000000aff037230 */ /* 0x024fe20000004100 */
[----:B------:R-:W-:-:S04]  /*8b00*/  IADD3 R2, P1, R6, R111, RZ ;  /* 0x0000006f06027210 */ /* 0x000fc80007f3e0ff */
[----:B------:R-:W-:-:S04]  /*8b10*/  FMUL R14, R3, R14 ;  /* 0x0000000e030e7220 */ /* 0x000fc80000400000 */
[----:B------:R-:W-:Y:S01]  /*8b20*/  FFMA R14, R55, R11, R14 ;  /* 0x0000000b370e7223 */ /* 0x000fe2000000000e */
[----:B------:R-:W-:Y:S06]  /*8b30*/  @!P0 EXIT ;  /* 0x000000000000894d */ /* 0x000fec0003800000 */
[----:B------:R-:W-:Y:S01]  /*8b40*/  F2FP.F16.F32.PACK_AB R14, RZ, R14 ;  /* 0x0000000eff0e723e */ /* 0x000fe200000000ff */
[----:B------:R-:W-:-:S05]  /*8b50*/  IMAD.X R3, R7, 0x1, R21, P1 ;  /* 0x0000000107037824 */ /* 0x000fca00008e0615 */
[----:B------:R-:W-:Y:S01]  /*8b60*/  STG.E.U16 desc[UR12][R2.64], R14 ;  /* 0x0000000e02007986 */ /* 0x000fe2000c10150c */
[----:B------:R-:W-:Y:S05]  /*8b70*/  EXIT ;  /* 0x000000000000794d */ /* 0x000fea0003800000 */
.L_x_28:
[----:B------:R-:W-:Y:S01]  /*8b80*/  ULDC.64 UR4, c[0x0][0x5c8] ;  /* 0x0001720000047ab9 */ /* 0x000fe20000000a00 */
[-C--:B------:R-:W-:Y:S01]  /*8b90*/  FMUL R120, R120, R11.reuse ;  /* 0x0000000b78787220 */ /* 0x080fe20000400000 */
[----:B------:R-:W-:Y:S01]  /*8ba0*/  LEA R2, P1, R18, UR4, 0x1 ;  /* 0x0000000412027c11 */ /* 0x000fe2000f8208ff */
[-C--:B------:R-:W-:Y:S01]  /*8bb0*/  FMUL R121, R121, R11.reuse ;  /* 0x0000000b79797220 */ /* 0x080fe20000400000 */
[----:B------:R-:W-:Y:S01]  /*8bc0*/  ISETP.GT.AND P4, PT, R10, 0x1, PT ;  /* 0x000000010a00780c */ /* 0x000fe20003f84270 */
[-C--:B------:R-:W-:Y:S01]  /*8bd0*/  FMUL R122, R122, R11.reuse ;  /* 0x0000000b7a7a7220 */ /* 0x080fe20000400000 */
[----:B------:R-:W-:Y:S01]  /*8be0*/  F2FP.F16.F32.PACK_AB R120, RZ, R120 ;  /* 0x00000078ff78723e */ /* 0x000fe200000000ff */
[-C--:B------:R-:W-:Y:S01]  /*8bf0*/  FMUL R123, R123, R11.reuse ;  /* 0x0000000b7b7b7220 */ /* 0x080fe20000400000 */
[----:B------:R-:W-:Y:S01]  /*8c00*/  LEA.HI.X R3, R18, UR5, R21, 0x1, P1 ;  /* 0x0000000512037c11 */ /* 0x000fe200088f0c15 */
[-C--:B------:R-:W-:Y:S01]  /*8c10*/  FMUL R124, R124, R11.reuse ;  /* 0x0000000b7c7c7220 */ /* 0x080fe20000400000 */
[----:B------:R-:W-:Y:S01]  /*8c20*/  ISETP.GT.AND P2, PT, R10, RZ, PT ;  /* 0x000000ff0a00720c */ /* 0x000fe20003f44270 */
[-C--:B------:R-:W-:Y:S01]  /*8c30*/  FMUL R125, R125, R11.reuse ;  /* 0x0000000b7d7d7220 */ /* 0x080fe20000400000 */
[C---:B------:R-:W-:Y:S01]  /*8c40*/  ISETP.GT.AND P1, PT, R0.reuse, RZ, P4 ;  /* 0x000000ff0000720c */ /* 0x040fe20002724270 */
[----:B------:R-:W-:Y:S01]  /*8c50*/  @P0 STG.E.U16 desc[UR12][R2.64], R120 ;  /* 0x0000007802000986 */ /* 0x000fe2000c10150c */
[----:B------:R-:W-:Y:S01]  /*8c60*/  ISETP.GT.AND P2, PT, R0, 0x8, P2 ;  /* 0x000000080000780c */ /* 0x000fe20001744270 */
[-C--:B------:R-:W-:Y:S01]  /*8c70*/  FMUL R126, R126, R11.reuse ;  /* 0x0000000b7e7e7220 */ /* 0x080fe20000400000 */
[----:B------:R-:W-:Y:S01]  /*8c80*/  ISETP.GT.AND P0, PT, R0, 0x8, P4 ;  /* 0x000000080000780c */ /* 0x000fe20002704270 */
[-C--:B------:R-:W-:Y:S01]  /*8c90*/  FMUL R127, R127, R11.reuse ;  /* 0x0000000b7f7f7220 */ /* 0x080fe20000400000 */
[----:B------:R-:W-:Y:S01]  /*8ca0*/  SHF.L.U64.HI R15, R16, 0x1, R15 ;  /* 0x00000001100f7819 */ /* 0x000fe2000001020f */
[-C--:B------:R-:W-:Y:S01]  /*8cb0*/  FMUL R128, R128, R11.reuse ;  /* 0x0000000b80807220 */ /* 0x080fe20000400000 */
[----:B------:R-:W-:Y:S01]  /*8cc0*/  LEA R4, P3, R16, R2, 0x1 ;  /* 0x0000000210047211 */ /* 0x000fe200078608ff */
[----:B------:R-:W-:Y:S01]  /*8cd0*/  FMUL R129, R129, R11 ;  /* 0x0000000b81817220 */ /* 0x000fe20000400000 */
[----:B------:R-:W-:Y:S01]  /*8ce0*/  F2FP.F16.F32.PACK_AB R121, RZ, R121 ;  /* 0x00000079ff79723e */ /* 0x000fe200000000ff */
[----:B------:R-:W-:Y:S01]  /*8cf0*/  FMUL R130, R130, R11 ;  /* 0x0000000b82827220 */ /* 0x000fe20000400000 */
[----:B------:R-:W-:Y:S01]  /*8d00*/  F2FP.F16.F32.PACK_AB R122, RZ, R122 ;  /* 0x0000007aff7a723e */ /* 0x000fe200000000ff */
[----:B------:R-:W-:Y:S01]  /*8d10*/  IMAD.X R5, R15, 0x1, R3, P3 ;  /* 0x000000010f057824 */ /* 0x000fe200018e0603 */
[----:B------:R-:W-:Y:S01]  /*8d20*/  F2FP.F16.F32.PACK_AB R123, RZ, R123 ;  /* 0x0000007bff7b723e */ /* 0x000fe200000000ff */
[----:B------:R-:W-:Y:S01]  /*8d30*/  @P1 STG.E.U16 desc[UR12][R2.64+0x2], R121 ;  /* 0x0000027902001986 */ /* 0x000fe2000c10150c */
[C---:B------:R-:W-:Y:S01]  /*8d40*/  ISETP.GT.AND P5, PT, R10.reuse, 0x8, PT ;  /* 0x000000080a00780c */ /* 0x040fe20003fa4270 */
[-C--:B------:R-:W-:Y:S01]  /*8d50*/  FMUL R131, R131, R11.reuse ;  /* 0x0000000b83837220 */ /* 0x080fe20000400000 */
[----:B------:R-:W-:Y:S01]  /*8d60*/  ISETP.GT.AND P4, PT, R10, 0x9, PT ;  /* 0x000000090a00780c */ /* 0x000fe20003f84270 */
[----:B------:R-:W-:Y:S01]  /*8d70*/  @P2 STG.E.U16 desc[UR12][R4.64], R122 ;  /* 0x0000007a04002986 */ /* 0x000fe2000c10150c */
[----:B------:R-:W-:Y:S01]  /*8d80*/  ISETP.GT.AND P1, PT, R0, RZ, P5 ;  /* 0x000000ff0000720c */ /* 0x000fe20002f24270 */
[----:B------:R-:W-:Y:S01]  /*8d90*/  IMAD.SHL.U32 R9, R12, 0x80, RZ ;  /* 0x000000800c097824 */ /* 0x000fe200078e00ff */
[C---:B------:R-:W-:Y:S01]  /*8da0*/  ISETP.GT.AND P2, PT, R0.reuse, RZ, P4 ;  /* 0x000000ff0000720c */ /* 0x040fe20002744270 */
[----:B------:R-:W-:Y:S01]  /*8db0*/  @P0 STG.E.U16 desc[UR12][R4.64+0x2], R123 ;  /* 0x0000027b04000986 */ /* 0x000fe2000c10150c */
[----:B------:R-:W-:Y:S01]  /*8dc0*/  ISETP.GT.AND P0, PT, R0, 0x8, P5 ;  /* 0x000000080000780c */ /* 0x000fe20002f04270 */
[-C--:B------:R-:W-:Y:S01]  /*8dd0*/  FMUL R132, R132, R11.reuse ;  /* 0x0000000b84847220 */ /* 0x080fe20000400000 */
[----:B------:R-:W-:Y:S01]  /*8de0*/  F2FP.F16.F32.PACK_AB R124, RZ, R124 ;  /* 0x0000007cff7c723e */ /* 0x000fe200000000ff */
[----:B------:R-:W-:Y:S01]  /*8df0*/  FMUL R133, R133, R11 ;  /* 0x0000000b85857220 */ /* 0x000fe20000400000 */
[----:B------:R-:W-:Y:S01]  /*8e00*/  F2FP.F16.F32.PACK_AB R125, RZ, R125 ;  /* 0x0000007dff7d723e */ /* 0x000fe200000000ff */
[-C--:B------:R-:W-:Y:S01]  /*8e10*/  FMUL R134, R134, R11.reuse ;  /* 0x0000000b86867220 */ /* 0x080fe20000400000 */
[----:B------:R-:W-:Y:S01]  /*8e20*/  F2FP.F16.F32.PACK_AB R126, RZ, R126 ;  /* 0x0000007eff7e723e */ /* 0x000fe200000000ff */
[-C--:B------:R-:W-:Y:S01]  /*8e30*/  FMUL R135, R135, R11.reuse ;  /* 0x0000000b87877220 */ /* 0x080fe20000400000 */
[----:B------:R-:W-:Y:S01]  /*8e40*/  ISETP.GT.AND P3, PT, R10, 0x10, PT ;  /* 0x000000100a00780c */ /* 0x000fe20003f64270 */
[----:B------:R-:W-:Y:S01]  /*8e50*/  @P1 STG.E.U16 desc[UR12][R2.64+0x10], R124 ;  /* 0x0000107c02001986 */ /* 0x000fe2000c10150c */
[----:B------:R-:W-:Y:S01]  /*8e60*/  ISETP.GT.AND P1, PT, R0, 0x8, P4 ;  /* 0x000000080000780c */ /* 0x000fe20002724270 */
[----:B------:R-:W-:Y:S01]  /*8e70*/  FMUL R136, R136, R11 ;  /* 0x0000000b88887220 */ /* 0x000fe20000400000 */
[----:B------:R-:W-:Y:S01]  /*8e80*/  F2FP.F16.F32.PACK_AB R127, RZ, R127 ;  /* 0x0000007fff7f723e */ /* 0x000fe200000000ff */
[----:B------:R-:W-:Y:S01]  /*8e90*/  @P2 STG.E.U16 desc[UR12][R2.64+0x12], R125 ;  /* 0x0000127d02002986 */ /* 0x000fe2000c10150c */
[----:B------:R-:W-:Y:S01]  /*8ea0*/  F2FP.F16.F32.PACK_AB R128, RZ, R128 ;  /* 0x00000080ff80723e */ /* 0x000fe200000000ff */
[-C--:B------:R-:W-:Y:S01]  /*8eb0*/  FMUL R137, R137, R11.reuse ;  /* 0x0000000b89897220 */ /* 0x080fe20000400000 */
[----:B------:R-:W-:Y:S01]  /*8ec0*/  ISETP.GT.AND P2, PT, R10, 0x11, PT ;  /* 0x000000110a00780c */ /* 0x000fe20003f44270 */
[----:B------:R-:W-:Y:S01]  /*8ed0*/  @P0 STG.E.U16 desc[UR12][R4.64+0x10], R126 ;  /* 0x0000107e04000986 */ /* 0x000fe2000c10150c */
[----:B------:R-:W-:Y:S01]  /*8ee0*/  ISETP.GT.AND P0, PT, R0, RZ, P3 ;  /* 0x000000ff0000720c */ /* 0x000fe20001f04270 */
[----:B------:R-:W-:Y:S01]  /*8ef0*/  FMUL R138, R138, R11 ;  /* 0x0000000b8a8a7220 */ /* 0x000fe20000400000 */
[----:B------:R-:W-:Y:S01]  /*8f00*/  F2FP.F16.F32.PACK_AB R129, RZ, R129 ;  /* 0x00000081ff81723e */ /* 0x000fe200000000ff */
[----:B------:R-:W-:Y:S01]  /*8f10*/  FMUL R139, R139, R11 ;  /* 0x0000000b8b8b7220 */ /* 0x000fe20000400000 */
[----:B------:R-:W-:Y:S01]  /*8f20*/  F2FP.F16.F32.PACK_AB R130, RZ, R130 ;  /* 0x00000082ff82723e */ /* 0x000fe200000000ff */
[----:B------:R-:W-:Y:S01]  /*8f30*/  @P1 STG.E.U16 desc[UR12][R4.64+0x12], R127 ;  /* 0x0000127f04001986 */ /* 0x000fe2000c10150c */
[----:B------:R-:W-:Y:S01]  /*8f40*/  F2FP.F16.F32.PACK_AB R131, RZ, R131 ;  /* 0x00000083ff83723e */ /* 0x000fe200000000ff */
[-C--:B------:R-:W-:Y:S01]  /*8f50*/  FMUL R140, R140, R11.reuse ;  /* 0x0000000b8c8c7220 */ /* 0x080fe20000400000 */
[----:B------:R-:W-:Y:S01]  /*8f60*/  SHF.L.U64.HI R13, R12, 0x7, R13 ;  /* 0x000000070c0d7819 */ /* 0x000fe2000001020d */
[-C--:B------:R-:W-:Y:S01]  /*8f70*/  FMUL R141, R141, R11.reuse ;  /* 0x0000000b8d8d7220 */ /* 0x080fe20000400000 */
[----:B------:R-:W-:Y:S01]  /*8f80*/  LOP3.LUT R15, R9, 0x2, RZ, 0xfc, !PT ;  /* 0x00000002090f7812 */ /* 0x000fe200078efcff */
[-C--:B------:R-:W-:Y:S01]  /*8f90*/  FMUL R142, R142, R11.reuse ;  /* 0x0000000b8e8e7220 */ /* 0x080fe20000400000 */
[----:B------:R-:W-:Y:S01]  /*8fa0*/  F2FP.F16.F32.PACK_AB R132, RZ, R132 ;  /* 0x00000084ff84723e */ /* 0x000fe200000000ff */
[----:B------:R0:W-:Y:S01]  /*8fb0*/  @P0 STG.E.U16 desc[UR12][R2.64+0x20], R128 ;  /* 0x0000208002000986 */ /* 0x0001e2000c10150c */
[----:B------:R-:W-:Y:S01]  /*8fc0*/  ISETP.GT.AND P0, PT, R0, RZ, P2 ;  /* 0x000000ff0000720c */ /* 0x000fe20001704270 */
[-C--:B------:R-:W-:Y:S01]  /*8fd0*/  FMUL R143, R143, R11.reuse ;  /* 0x0000000b8f8f7220 */ /* 0x080fe20000400000 */
[----:B------:R-:W-:Y:S01]  /*8fe0*/  ISETP.GT.AND P1, PT, R10, 0x19, PT ;  /* 0x000000190a00780c */ /* 0x000fe20003f24270 */
[----:B------:R-:W-:Y:S01]  /*8ff0*/  FMUL R144, R144, R11 ;  /* 0x0000000b90907220 */ /* 0x000fe20000400000 */
[----:B------:R-:W-:Y:S01]  /*9000*/  F2FP.F16.F32.PACK_AB R133, RZ, R133 ;  /* 0x00000085ff85723e */ /* 0x000fe200000000ff */
[-C--:B------:R-:W-:Y:S01]  /*9010*/  FMUL R145, R145, R11.reuse ;  /* 0x0000000b91917220 */ /* 0x080fe20000400000 */
[----:B------:R-:W-:Y:S01]  /*9020*/  F2FP.F16.F32.PACK_AB R134, RZ, R134 ;  /* 0x00000086ff86723e */ /* 0x000fe200000000ff */
[----:B------:R-:W-:Y:S01]  /*9030*/  FMUL R146, R146, R11 ;  /* 0x0000000b92927220 */ /* 0x000fe20000400000 */
[----:B------:R-:W-:Y:S01]  /*9040*/  F2FP.F16.F32.PACK_AB R135, RZ, R135 ;  /* 0x00000087ff87723e */ /* 0x000fe200000000ff */
[-C--:B------:R-:W-:Y:S01]  /*9050*/  FMUL R147, R147, R11.reuse ;  /* 0x0000000b93937220 */ /* 0x080fe20000400000 */
[----:B------:R-:W-:Y:S01]  /*9060*/  F2FP.F16.F32.PACK_AB R136, RZ, R136 ;  /* 0x00000088ff88723e */ /* 0x000fe200000000ff */
[----:B------:R-:W-:Y:S01]  /*9070*/  FMUL R148, R148, R11 ;  /* 0x0000000b94947220 */ /* 0x000fe20000400000 */
[----:B------:R-:W-:Y:S01]  /*9080*/  F2FP.F16.F32.PACK_AB R137, RZ, R137 ;  /* 0x00000089ff89723e */ /* 0x000fe200000000ff */
[----:B------:R1:W-:Y:S01]  /*9090*/  @P0 STG.E.U16 desc[UR12][R2.64+0x22], R129 ;  /* 0x0000228102000986 */ /* 0x0003e2000c10150c */
[----:B------:R-:W-:Y:S01]  /*90a0*/  ISETP.GT.AND P0, PT, R0, 0x8, P3 ;  /* 0x000000080000780c */ /* 0x000fe20001f04270 */
[-C--:B------:R-:W-:Y:S01]  /*90b0*/  FMUL R149, R149, R11.reuse ;  /* 0x0000000b95957220 */ /* 0x080fe20000400000 */
[----:B------:R-:W-:Y:S01]  /*90c0*/  F2FP.F16.F32.PACK_AB R138, RZ, R138 ;  /* 0x0000008aff8a723e */ /* 0x000fe200000000ff */
[----:B------:R-:W-:Y:S01]  /*90d0*/  FMUL R150, R150, R11 ;  /* 0x0000000b96967220 */ /* 0x000fe20000400000 */
[----:B------:R-:W-:Y:S01]  /*90e0*/  F2FP.F16.F32.PACK_AB R139, RZ, R139 ;  /* 0x0000008bff8b723e */ /* 0x000fe200000000ff */
[-C--:B------:R-:W-:Y:S01]  /*90f0*/  FMUL R151, R151, R11.reuse ;  /* 0x0000000b97977220 */ /* 0x080fe20000400000 */
[----:B------:R-:W-:Y:S01]  /*9100*/  ISETP.GT.AND P5, PT, R10, 0x28, PT ;  /* 0x000000280a00780c */ /* 0x000fe20003fa4270 */
[-C--:B------:R-:W-:Y:S01]  /*9110*/  FMUL R88, R88, R11.reuse ;  /* 0x0000000b58587220 */ /* 0x080fe20000400000 */
[----:B------:R-:W-:Y:S01]  /*9120*/  F2FP.F16.F32.PACK_AB R140, RZ, R140 ;  /* 0x0000008cff8c723e */ /* 0x000fe200000000ff */
[-C--:B------:R-:W-:Y:S01]  /*9130*/  FMUL R89, R89, R11.reuse ;  /* 0x0000000b59597220 */ /* 0x080fe20000400000 */
[----:B------:R-:W-:Y:S01]  /*9140*/  ISETP.GT.AND P4, PT, R10, 0x29, PT ;  /* 0x000000290a00780c */ /* 0x000fe20003f84270 */
[----:B------:R-:W-:Y:S01]  /*9150*/  FMUL R90, R90, R11 ;  /* 0x0000000b5a5a7220 */ /* 0x000fe20000400000 */
[----:B------:R-:W-:Y:S01]  /*9160*/  F2FP.F16.F32.PACK_AB R141, RZ, R141 ;  /* 0x0000008dff8d723e */ /* 0x000fe200000000ff */
[----:B------:R-:W-:Y:S01]  /*9170*/  @P0 STG.E.U16 desc[UR12][R4.64+0x20], R130 ;  /* 0x0000208204000986 */ /* 0x000fe2000c10150c */
[----:B------:R-:W-:Y:S01]  /*9180*/  ISETP.GT.AND P0, PT, R0, 0x8, P2 ;  /* 0x000000080000780c */ /* 0x000fe20001704270 */
[-C--:B------:R-:W-:Y:S01]  /*9190*/  FMUL R91, R91, R11.reuse ;  /* 0x0000000b5b5b7220 */ /* 0x080fe20000400000 */
[----:B------:R-:W-:Y:S01]  /*91a0*/  ISETP.GT.AND P2, PT, R10, 0x18, PT ;  /* 0x000000180a00780c */ /* 0x000fe20003f44270 */
        /* <DEDUP_REMOVED lines=8> */
[----:B------:R-:W-:Y:S01]  /*9230*/  FMUL R96, R96, R11 ;  /* 0x0000000b60607220 */ /* 0x000fe20000400000 */
[----:B------:R-:W-:Y:S01]  /*9240*/  F2FP.F16.F32.PACK_AB R145, RZ, R145 ;  /* 0x00000091ff91723e */ /* 0x000fe200000000ff */
[----:B------:R-:W-:Y:S01]  /*9250*/  @P0 STG.E.U16 desc[UR12][R4.64+0x22], R131 ;  /* 0x0000228304000986 */ /* 0x000fe2000c10150c */
[----:B------:R-:W-:Y:S01]  /*9260*/  IADD3 R6, P0, R9, R2, RZ ;  /* 0x0000000209067210 */ /* 0x000fe20007f1e0ff */
[-C--:B------:R-:W-:Y:S01]  /*9270*/  FMUL R97, R97, R11.reuse ;  /* 0x0000000b61617220 */ /* 0x080fe20000400000 */
[----:B------:R-:W-:Y:S01]  /*9280*/  F2FP.F16.F32.PACK_AB R146, RZ, R146 ;  /* 0x00000092ff92723e */ /* 0x000fe200000000ff */
[----:B------:R-:W-:Y:S01]  /*9290*/  FMUL R98, R98, R11 ;  /* 0x0000000b62627220 */ /* 0x000fe20000400000 */
[----:B------:R-:W-:Y:S01]  /*92a0*/  F2FP.F16.F32.PACK_AB R147, RZ, R147 ;  /* 0x00000093ff93723e */ /* 0x000fe200000000ff */
[--C-:B------:R-:W-:Y:S01]  /*92b0*/  IMAD.X R7, R13, 0x1, R3.reuse, P0 ;  /* 0x000000010d077824 */ /* 0x100fe200000e0603 */
[----:B------:R-:W-:Y:S01]  /*92c0*/  IADD3 R18, P0, R15, R2, RZ ;  /* 0x000000020f127210 */ /* 0x000fe20007f1e0ff */
[-C--:B------:R-:W-:Y:S01]  /*92d0*/  FMUL R99, R99, R11.reuse ;  /* 0x0000000b63637220 */ /* 0x080fe20000400000 */
[----:B------:R-:W-:Y:S01]  /*92e0*/  F2FP.F16.F32.PACK_AB R148, RZ, R148 ;  /* 0x00000094ff94723e */ /* 0x000fe200000000ff */
[----:B------:R-:W-:Y:S01]  /*92f0*/  FMUL R100, R100, R11 ;  /* 0x0000000b64647220 */ /* 0x000fe20000400000 */
[----:B------:R-:W-:Y:S01]  /*9300*/  F2FP.F16.F32.PACK_AB R149, RZ, R149 ;  /* 0x00000095ff95723e */ /* 0x000fe200000000ff */
[----:B------:R-:W-:Y:S01]  /*9310*/  IMAD.X R19, R13, 0x1, R3, P0 ;  /* 0x000000010d137824 */ /* 0x000fe200000e0603 */
[----:B------:R-:W-:Y:S01]  /*9320*/  ISETP.GT.AND P0, PT, R0, RZ, P2 ;  /* 0x000000ff0000720c */ /* 0x000fe20001704270 */
[-C--:B------:R-:W-:Y:S01]  /*9330*/  FMUL R101, R101, R11.reuse ;  /* 0x0000000b65657220 */ /* 0x080fe20000400000 */
[----:B------:R-:W-:Y:S01]  /*9340*/  F2FP.F16.F32.PACK_AB R150, RZ, R150 ;  /* 0x00000096ff96723e */ /* 0x000fe200000000ff */
[----:B------:R-:W-:Y:S01]  /*9350*/  FMUL R102, R102, R11 ;  /* 0x0000000b66667220 */ /* 0x000fe20000400000 */
[----:B------:R-:W-:Y:S01]  /*9360*/  F2FP.F16.F32.PACK_AB R151, RZ, R151 ;  /* 0x00000097ff97723e */ /* 0x000fe200000000ff */
[-C--:B------:R-:W-:Y:S01]  /*9370*/  FMUL R103, R103, R11.reuse ;  /* 0x0000000b67677220 */ /* 0x080fe20000400000 */
[----:B------:R-:W-:Y:S01]  /*9380*/  LOP3.LUT R21, R9, 0x10, RZ, 0xfc, !PT ;  /* 0x0000001009157812 */ /* 0x000fe200078efcff */
[-C--:B------:R-:W-:Y:S01]  /*9390*/  FMUL R104, R104, R11.reuse ;  /* 0x0000000b68687220 */ /* 0x080fe20000400000 */
[----:B------:R-:W-:Y:S01]  /*93a0*/  F2FP.F16.F32.PACK_AB R88, RZ, R88 ;  /* 0x00000058ff58723e */ /* 0x000fe200000000ff */
[-C--:B------:R-:W-:Y:S01]  /*93b0*/  FMUL R105, R105, R11.reuse ;  /* 0x0000000b69697220 */ /* 0x080fe20000400000 */
[----:B------:R-:W-:Y:S01]  /*93c0*/  LOP3.LUT R23, R9, 0x12, RZ, 0xfc, !PT ;  /* 0x0000001209177812 */ /* 0x000fe200078efcff */
[----:B------:R-:W-:Y:S01]  /*93d0*/  FMUL R106, R106, R11 ;  /* 0x0000000b6a6a7220 */ /* 0x000fe20000400000 */
[----:B------:R-:W-:Y:S01]  /*93e0*/  F2FP.F16.F32.PACK_AB R89, RZ, R89 ;  /* 0x00000059ff59723e */ /* 0x000fe200000000ff */
[----:B------:R-:W-:Y:S01]  /*93f0*/  @P0 STG.E.U16 desc[UR12][R2.64+0x30], R132 ;  /* 0x0000308402000986 */ /* 0x000fe2000c10150c */
[----:B------:R-:W-:Y:S01]  /*9400*/  ISETP.GT.AND P0, PT, R0, RZ, P1 ;  /* 0x000000ff0000720c */ /* 0x000fe20000f04270 */
        /* <DEDUP_REMOVED lines=8> */
[-C--:B------:R-:W-:Y:S01]  /*9490*/  FMUL R111, R111, R11.reuse ;  /* 0x0000000b6f6f7220 */ /* 0x080fe20000400000 */
[----:B------:R-:W-:Y:S01]  /*94a0*/  PRMT R8, R92, 0x7610, R8 ;  /* 0x000076105c087816 */ /* 0x000fe20000000008 */
[-C--:B------:R-:W-:Y:S01]  /*94b0*/  FMUL R112, R112, R11.reuse ;  /* 0x0000000b70707220 */ /* 0x080fe20000400000 */
[----:B------:R-:W-:Y:S01]  /*94c0*/  F2FP.F16.F32.PACK_AB R94, RZ, R94 ;  /* 0x0000005eff5e723e */ /* 0x000fe200000000ff */
[----:B------:R-:W-:Y:S01]  /*94d0*/  @P0 STG.E.U16 desc[UR12][R2.64+0x32], R133 ;  /* 0x0000328502000986 */ /* 0x000fe2000c10150c */
[----:B------:R-:W-:Y:S01]  /*94e0*/  ISETP.GT.AND P0, PT, R0, 0x8, P2 ;  /* 0x000000080000780c */ /* 0x000fe20001704270 */
        /* <DEDUP_REMOVED lines=26> */
[----:B------:R-:W-:Y:S01]  /*9690*/  @P0 STG.E.U16 desc[UR12][R4.64+0x32], R135 ;  /* 0x0000328704000986 */ /* 0x000fe2000c10150c */
[----:B------:R-:W-:Y:S01]  /*96a0*/  ISETP.GT.AND P0, PT, R0, RZ, P2 ;  /* 0x000000ff0000720c */ /* 0x000fe20001704270 */
        /* <DEDUP_REMOVED lines=135> */
[----:B------:R-:W-:-:S02]  /*9f20*/  F2FP.F16.F32.PACK_AB R33, RZ, R33 ;  /* 0x00000021ff21723e */ /* 0x000fc400000000ff */
[----:B------:R-:W-:Y:S01]  /*9f30*/  F2FP.F16.F32.PACK_AB R34, RZ, R34 ;  /* 0x00000022ff22723e */ /* 0x000fe200000000ff */
[----:B------:R-:W-:Y:S01]  /*9f40*/  @P0 STG.E.U16 desc[UR12][R2.64+0x62], R145 ;  /* 0x0000629102000986 */ /* 0x000fe2000c10150c */
[----:B------:R-:W-:Y:S02]  /*9f50*/  ISETP.GT.AND P0, PT, R0, 0x8, P3 ;  /* 0x000000080000780c */ /* 0x000fe40001f04270 */
[----:B------:R-:W-:Y:S02]  /*9f60*/  F2FP.F16.F32.PACK_AB R35, RZ, R35 ;  /* 0x00000023ff23723e */ /* 0x000fe400000000ff */
[----:B------:R-:W-:Y:S02]  /*9f70*/  F2FP.F16.F32.PACK_AB R36, RZ, R36 ;  /* 0x00000024ff24723e */ /* 0x000fe400000000ff */
[----:B------:R-:W-:Y:S02]  /*9f80*/  F2FP.F16.F32.PACK_AB R37, RZ, R37 ;  /* 0x00000025ff25723e */ /* 0x000fe400000000ff */
[----:B------:R-:W-:-:S02]  /*9f90*/  F2FP.F16.F32.PACK_AB R38, RZ, R38 ;  /* 0x00000026ff26723e */ /* 0x000fc400000000ff */
[----:B------:R-:W-:Y:S02]  /*9fa0*/  F2FP.F16.F32.PACK_AB R39, RZ, R39 ;  /* 0x00000027ff27723e */ /* 0x000fe400000000ff */
[----:B------:R-:W-:Y:S01]  /*9fb0*/  F2FP.F16.F32.PACK_AB R40, RZ, R40 ;  /* 0x00000028ff28723e */ /* 0x000fe200000000ff */
[----:B------:R-:W-:Y:S01]  /*9fc0*/  @P0 STG.E.U16 desc[UR12][R4.64+0x60], R146 ;  /* 0x0000609204000986 */ /* 0x000fe2000c10150c */
[----:B------:R-:W-:Y:S02]  /*9fd0*/  ISETP.GT.AND P0, PT, R0, 0x8, P1 ;  /* 0x000000080000780c */ /* 0x000fe40000f04270 */
[----:B------:R-:W-:Y:S02]  /*9fe0*/  F2FP.F16.F32.PACK_AB R41, RZ, R41 ;  /* 0x00000029ff29723e */ /* 0x000fe400000000ff */
[----:B------:R-:W-:Y:S02]  /*9ff0*/  F2FP.F16.F32.PACK_AB R42, RZ, R42 ;  /* 0x0000002aff2a723e */ /* 0x000fe400000000ff */
[----:B------:R-:W-:-:S02]  /*a000*/  F2FP.F16.F32.PACK_AB R43, RZ, R43 ;  /* 0x0000002bff2b723e */ /* 0x000fc400000000ff */
[----:B------:R-:W-:Y:S02]  /*a010*/  F2FP.F16.F32.PACK_AB R44, RZ, R44 ;  /* 0x0000002cff2c723e */ /* 0x000fe400000000ff */
[----:B------:R-:W-:Y:S02]  /*a020*/  F2FP.F16.F32.PACK_AB R45, RZ, R45 ;  /* 0x0000002dff2d723e */ /* 0x000fe400000000ff */
[----:B------:R-:W-:Y:S01]  /*a030*/  F2FP.F16.F32.PACK_AB R46, RZ, R46 ;  /* 0x0000002eff2e723e */ /* 0x000fe200000000ff */
[----:B------:R-:W-:Y:S01]  /*a040*/  @P0 STG.E.U16 desc[UR12][R4.64+0x62], R147 ;  /* 0x0000629304000986 */ /* 0x000fe2000c10150c */
[----:B------:R-:W-:Y:S02]  /*a050*/  ISETP.GT.AND P0, PT, R0, RZ, P2 ;  /* 0x000000ff0000720c */ /* 0x000fe40001704270 */
[----:B------:R-:W-:Y:S02]  /*a060*/  F2FP.F16.F32.PACK_AB R47, RZ, R47 ;  /* 0x0000002fff2f723e */ /* 0x000fe400000000ff */
[----:B------:R-:W-:-:S02]  /*a070*/  F2FP.F16.F32.PACK_AB R48, RZ, R48 ;  /* 0x00000030ff30723e */ /* 0x000fc400000000ff */
[----:B------:R-:W-:Y:S02]  /*a080*/  F2FP.F16.F32.PACK_AB R49, RZ, R49 ;  /* 0x00000031ff31723e */ /* 0x000fe400000000ff */
[----:B------:R-:W-:Y:S02]  /*a090*/  F2FP.F16.F32.PACK_AB R50, RZ, R50 ;  /* 0x00000032ff32723e */ /* 0x000fe400000000ff */
[----:B------:R-:W-:Y:S02]  /*a0a0*/  F2FP.F16.F32.PACK_AB R51, RZ, R51 ;  /* 0x00000033ff33723e */ /* 0x000fe400000000ff */
[----:B------:R-:W-:Y:S01]  /*a0b0*/  F2FP.F16.F32.PACK_AB R52, RZ, R52 ;  /* 0x00000034ff34723e */ /* 0x000fe200000000ff */
[----:B------:R-:W-:Y:S01]  /*a0c0*/  @P0 STG.E.U16 desc[UR12][R2.64+0x70], R148 ;  /* 0x0000709402000986 */ /* 0x000fe2000c10150c */
[----:B------:R-:W-:Y:S02]  /*a0d0*/  ISETP.GT.AND P0, PT, R10, 0x39, PT ;  /* 0x000000390a00780c */ /* 0x000fe40003f04270 */
[----:B------:R-:W-:-:S02]  /*a0e0*/  F2FP.F16.F32.PACK_AB R53, RZ, R53 ;  /* 0x00000035ff35723e */ /* 0x000fc400000000ff */
[----:B------:R-:W-:Y:S02]  /*a0f0*/  ISETP.GT.AND P6, PT, R0, RZ, P0 ;  /* 0x000000ff0000720c */ /* 0x000fe400007c4270 */
[----:B------:R-:W-:-:S11]  /*a100*/  F2FP.F16.F32.PACK_AB R54, RZ, R54 ;  /* 0x00000036ff36723e */ /* 0x000fd600000000ff */
[----:B------:R-:W-:Y:S01]  /*a110*/  @P6 STG.E.U16 desc[UR12][R2.64+0x72], R149 ;  /* 0x0000729502006986 */ /* 0x000fe2000c10150c */
[----:B------:R-:W-:-:S13]  /*a120*/  ISETP.GT.AND P6, PT, R0, 0x8, P2 ;  /* 0x000000080000780c */ /* 0x000fda00017c4270 */
[----:B------:R-:W-:Y:S01]  /*a130*/  @P6 STG.E.U16 desc[UR12][R4.64+0x70], R150 ;  /* 0x0000709604006986 */ /* 0x000fe2000c10150c */
[----:B------:R-:W-:-:S13]  /*a140*/  ISETP.GT.AND P6, PT, R0, 0x8, P0 ;  /* 0x000000080000780c */ /* 0x000fda00007c4270 */
[----:B------:R-:W-:Y:S01]  /*a150*/  @P6 STG.E.U16 desc[UR12][R4.64+0x72], R151 ;  /* 0x0000729704006986 */ /* 0x000fe2000c10150c */
[----:B0-----:R-:W-:-:S05]  /*a160*/  IADD3 R128, P6, R21, R2, RZ ;  /* 0x0000000215807210 */ /* 0x001fca0007fde0ff */
[----:B-1----:R-:W-:Y:S01]  /*a170*/  IMAD.X R129, R13, 0x1, R3, P6 ;  /* 0x000000010d817824 */ /* 0x002fe200030e0603 */
[----:B------:R-:W-:-:S04]  /*a180*/  ISETP.GT.AND P6, PT, R10, RZ, PT ;  /* 0x000000ff0a00720c */ /* 0x000fc80003fc4270 */
[----:B------:R-:W-:-:S13]  /*a190*/  ISETP.GT.AND P6, PT, R0, 0x40, P6 ;  /* 0x000000400000780c */ /* 0x000fda00037c4270 */
[----:B------:R-:W-:Y:S01]  /*a1a0*/  @P6 STG.E.U16 desc[UR12][R6.64], R88 ;  /* 0x0000005806006986 */ /* 0x000fe2000c10150c */
[----:B------:R-:W-:-:S05]  /*a1b0*/  IADD3 R120, P6, R23, R2, RZ ;  /* 0x0000000217787210 */ /* 0x000fca0007fde0ff */
[----:B------:R-:W-:Y:S01]  /*a1c0*/  IMAD.X R121, R13, 0x1, R3, P6 ;  /* 0x000000010d797824 */ /* 0x000fe200030e0603 */
[----:B------:R-:W-:-:S04]  /*a1d0*/  ISETP.GT.AND P6, PT, R10, 0x1, PT ;  /* 0x000000010a00780c */ /* 0x000fc80003fc4270 */
[----:B------:R-:W-:-:S13]  /*a1e0*/  ISETP.GT.AND P6, PT, R0, 0x40, P6 ;  /* 0x000000400000780c */ /* 0x000fda00037c4270 */
[----:B------:R0:W-:Y:S01]  /*a1f0*/  @P6 STG.E.U16 desc[UR12][R18.64], R89 ;  /* 0x0000005912006986 */ /* 0x0001e2000c10150c */
[----:B------:R-:W-:-:S05]  /*a200*/  IADD3 R16, P6, R9, R4, RZ ;  /* 0x0000000409107210 */ /* 0x000fca0007fde0ff */
[----:B------:R-:W-:Y:S01]  /*a210*/  IMAD.X R17, R13, 0x1, R5, P6 ;  /* 0x000000010d117824 */ /* 0x000fe200030e0605 */
[----:B------:R-:W-:-:S04]  /*a220*/  ISETP.GT.AND P6, PT, R10, RZ, PT ;  /* 0x000000ff0a00720c */ /* 0x000fc80003fc4270 */
[----:B------:R-:W-:Y:S02]  /*a230*/  ISETP.GT.AND P6, PT, R0, 0x48, P6 ;  /* 0x000000480000780c */ /* 0x000fe400037c4270 */
[C---:B0-----:R-:W-:Y:S02]  /*a240*/  LOP3.LUT R19, R9.reuse, 0x20, RZ, 0xfc, !PT ;  /* 0x0000002009137812 */ /* 0x041fe400078efcff */
[----:B------:R-:W-:-:S09]  /*a250*/  LOP3.LUT R89, R9, 0x22, RZ, 0xfc, !PT ;  /* 0x0000002209597812 */ /* 0x000fd200078efcff */
        /* <DEDUP_REMOVED lines=8> */
[----:B------:R-:W-:-:S04]  /*a2e0*/  ISETP.GT.AND P6, PT, R10, 0x8, PT ;  /* 0x000000080a00780c */ /* 0x000fc80003fc4270 */
[----:B------:R-:W-:Y:S02]  /*a2f0*/  ISETP.GT.AND P6, PT, R0, 0x40, P6 ;  /* 0x000000400000780c */ /* 0x000fe400037c4270 */
[----:B0-----:R-:W-:-:S11]  /*a300*/  LOP3.LUT R91, R9, 0x30, RZ, 0xfc, !PT ;  /* 0x00000030095b7812 */ /* 0x001fd600078efcff */
[----:B------:R0:W-:Y:S01]  /*a310*/  @P6 STG.E.U16 desc[UR12][R128.64], R8 ;  /* 0x0000000880006986 */ /* 0x0001e2000c10150c */
[----:B------:R-:W-:-:S05]  /*a320*/  IADD3 R122, P6, R89, R2, RZ ;  /* 0x00000002597a7210 */ /* 0x000fca0007fde0ff */
[----:B------:R-:W-:Y:S01]  /*a330*/  IMAD.X R123, R13, 0x1, R3, P6 ;  /* 0x000000010d7b7824 */ /* 0x000fe200030e0603 */
[----:B------:R-:W-:-:S04]  /*a340*/  ISETP.GT.AND P6, PT, R10, 0x9, PT ;  /* 0x000000090a00780c */ /* 0x000fc80003fc4270 */
[----:B------:R-:W-:Y:S02]  /*a350*/  ISETP.GT.AND P6, PT, R0, 0x40, P6 ;  /* 0x000000400000780c */ /* 0x000fe400037c4270 */
[----:B0-----:R-:W-:-:S11]  /*a360*/  PRMT R8, R96, 0x7610, R8 ;  /* 0x0000761060087816 */ /* 0x001fd60000000008 */
[----:B------:R0:W-:Y:S01]  /*a370*/  @P6 STG.E.U16 desc[UR12][R120.64], R93 ;  /* 0x0000005d78006986 */ /* 0x0001e2000c10150c */
[----:B------:R-:W-:-:S05]  /*a380*/  IADD3 R92, P6, R21, R4, RZ ;  /* 0x00000004155c7210 */ /* 0x000fca0007fde0ff */
[----:B0-----:R-:W-:Y:S01]  /*a390*/  IMAD.X R93, R13, 0x1, R5, P6 ;  /* 0x000000010d5d7824 */ /* 0x001fe200030e0605 */
        /* <DEDUP_REMOVED lines=80> */
[----:B------:R-:W-:Y:S02]  /*a8a0*/  ISETP.GT.AND P6, PT, R0, 0x40, P5 ;  /* 0x000000400000780c */ /* 0x000fe40002fc4270 */
[----:B0-----:R-:W-:-:S11]  /*a8b0*/  LOP3.LUT R107, R9, 0x70, RZ, 0xfc, !PT ;  /* 0x00000070096b7812 */ /* 0x001fd600078efcff */
[----:B------:R-:W-:Y:S01]  /*a8c0*/  @P6 STG.E.U16 desc[UR12][R126.64], R8 ;  /* 0x000000087e006986 */ /* 0x000fe2000c10150c */
[----:B------:R-:W-:-:S05]  /*a8d0*/  IADD3 R122, P6, R105, R2, RZ ;  /* 0x00000002697a7210 */ /* 0x000fca0007fde0ff */
[----:B------:R-:W-:Y:S01]  /*a8e0*/  IMAD.X R123, R13, 0x1, R3, P6 ;  /* 0x000000010d7b7824 */ /* 0x000fe200030e0603 */
[----:B------:R-:W-:-:S13]  /*a8f0*/  ISETP.GT.AND P6, PT, R0, 0x40, P4 ;  /* 0x000000400000780c */ /* 0x000fda00027c4270 */
[----:B------:R0:W-:Y:S01]  /*a900*/  @P6 STG.E.U16 desc[UR12][R120.64], R109 ;  /* 0x0000006d78006986 */ /* 0x0001e2000c10150c */
[----:B------:R-:W-:-:S05]  /*a910*/  IADD3 R108, P6, R99, R4, RZ ;  /* 0x00000004636c7210 */ /* 0x000fca0007fde0ff */
[----:B0-----:R-:W-:Y:S01]  /*a920*/  IMAD.X R109, R13, 0x1, R5, P6 ;  /* 0x000000010d6d7824 */ /* 0x001fe200030e0605 */
[----:B------:R-:W-:-:S13]  /*a930*/  ISETP.GT.AND P6, PT, R0, 0x48, P5 ;  /* 0x000000480000780c */ /* 0x000fda0002fc4270 */
[----:B------:R0:W-:Y:S01]  /*a940*/  @P6 STG.E.U16 desc[UR12][R108.64], R110 ;  /* 0x0000006e6c006986 */ /* 0x0001e2000c10150c */
[----:B------:R-:W-:-:S05]  /*a950*/  IADD3 R126, P6, R101, R4, RZ ;  /* 0x00000004657e7210 */ /* 0x000fca0007fde0ff */
[----:B------:R-:W-:Y:S01]  /*a960*/  IMAD.X R127, R13, 0x1, R5, P6 ;  /* 0x000000010d7f7824 */ /* 0x000fe200030e0605 */
[----:B------:R-:W-:Y:S02]  /*a970*/  ISETP.GT.AND P6, PT, R0, 0x48, P4 ;  /* 0x000000480000780c */ /* 0x000fe400027c4270 */
[----:B0-----:R-:W-:-:S11]  /*a980*/  LOP3.LUT R109, R9, 0x72, RZ, 0xfc, !PT ;  /* 0x00000072096d7812 */ /* 0x001fd600078efcff */
[----:B------:R0:W-:Y:S01]  /*a990*/  @P6 STG.E.U16 desc[UR12][R126.64], R111 ;  /* 0x0000006f7e006986 */ /* 0x0001e2000c10150c */
[----:B------:R-:W-:-:S05]  /*a9a0*/  IADD3 R120, P6, R107, R2, RZ ;  /* 0x000000026b787210 */ /* 0x000fca0007fde0ff */
[----:B------:R-:W-:Y:S01]  /*a9b0*/  IMAD.X R121, R13, 0x1, R3, P6 ;  /* 0x000000010d797824 */ /* 0x000fe200030e0603 */
[----:B------:R-:W-:-:S13]  /*a9c0*/  ISETP.GT.AND P6, PT, R0, 0x40, P3 ;  /* 0x000000400000780c */ /* 0x000fda0001fc4270 */
        /* <DEDUP_REMOVED lines=13> */
[----:B-1----:R-:W-:-:S05]  /*aaa0*/  IADD3 R112, P6, R107, R4, RZ ;  /* 0x000000046b707210 */ /* 0x002fca0007fde0ff */
[----:B--2---:R-:W-:Y:S01]  /*aab0*/  IMAD.X R113, R13, 0x1, R5, P6 ;  /* 0x000000010d717824 */ /* 0x004fe200030e0605 */
[----:B------:R-:W-:-:S13]  /*aac0*/  ISETP.GT.AND P6, PT, R0, 0x40, P2 ;  /* 0x000000400000780c */ /* 0x000fda00017c4270 */
[----:B------:R-:W-:Y:S01]  /*aad0*/  @P6 STG.E.U16 desc[UR12][R120.64], R116 ;  /* 0x0000007478006986 */ /* 0x000fe2000c10150c */
[----:B------:R-:W-:-:S05]  /*aae0*/  IADD3 R4, P6, R109, R4, RZ ;  /* 0x000000046d047210 */ /* 0x000fca0007fde0ff */
[----:B------:R-:W-:Y:S01]  /*aaf0*/  IMAD.X R5, R13, 0x1, R5, P6 ;  /* 0x000000010d057824 */ /* 0x000fe200030e0605 */
[----:B------:R-:W-:-:S13]  /*ab00*/  ISETP.GT.AND P6, PT, R0, 0x40, P0 ;  /* 0x000000400000780c */ /* 0x000fda00007c4270 */
[----:B------:R-:W-:Y:S01]  /*ab10*/  @P6 STG.E.U16 desc[UR12][R128.64], R117 ;  /* 0x0000007580006986 */ /* 0x000fe2000c10150c */
[----:B---3--:R-:W-:-:S05]  /*ab20*/  IADD3 R2, P6, R6, R9, RZ ;  /* 0x0000000906027210 */ /* 0x008fca0007fde0ff */
[----:B------:R-:W-:Y:S01]  /*ab30*/  IMAD.X R3, R7, 0x1, R13, P6 ;  /* 0x0000000107037824 */ /* 0x000fe200030e060d */
[----:B------:R-:W-:-:S13]  /*ab40*/  ISETP.GT.AND P6, PT, R0, 0x48, P2 ;  /* 0x000000480000780c */ /* 0x000fda00017c4270 */
[----:B------:R1:W-:Y:S01]  /*ab50*/  @P6 STG.E.U16 desc[UR12][R112.64], R118 ;  /* 0x0000007670006986 */ /* 0x0003e2000c10150c */
[----:B0-----:R-:W-:-:S05]  /*ab60*/  IADD3 R110, P6, R15, R6, RZ ;  /* 0x000000060f6e7210 */ /* 0x001fca0007fde0ff */
[----:B------:R-:W-:Y:S01]  /*ab70*/  IMAD.X R111, R7, 0x1, R13, P6 ;  /* 0x00000001076f7824 */ /* 0x000fe200030e060d */
[----:B------:R-:W-:-:S13]  /*ab80*/  ISETP.GT.AND P6, PT, R0, 0x48, P0 ;  /* 0x000000480000780c */ /* 0x000fda00007c4270 */
[----:B------:R0:W-:Y:S01]  /*ab90*/  @P6 STG.E.U16 desc[UR12][R4.64], R119 ;  /* 0x0000007704006986 */ /* 0x0001e2000c10150c */
[----:B------:R-:W-:-:S05]  /*aba0*/  IADD3 R114, P6, R21, R6, RZ ;  /* 0x0000000615727210 */ /* 0x000fca0007fde0ff */
[----:B------:R-:W-:Y:S01]  /*abb0*/  IMAD.X R115, R7, 0x1, R13, P6 ;  /* 0x0000000107737824 */ /* 0x000fe200030e060d */
[----:B------:R-:W-:-:S04]  /*abc0*/  ISETP.GT.AND P6, PT, R10, RZ, PT ;  /* 0x000000ff0a00720c */ /* 0x000fc80003fc4270 */
[----:B------:R-:W-:-:S13]  /*abd0*/  ISETP.GT.AND P6, PT, R0, 0x80, P6 ;  /* 0x000000800000780c */ /* 0x000fda00037c4270 */
[----:B------:R2:W-:Y:S01]  /*abe0*/  @P6 STG.E.U16 desc[UR12][R2.64], R56 ;  /* 0x0000003802006986 */ /* 0x0005e2000c10150c */
[----:B-1----:R-:W-:-:S05]  /*abf0*/  IADD3 R112, P6, R23, R6, RZ ;  /* 0x0000000617707210 */ /* 0x002fca0007fde0ff */
[----:B------:R-:W-:Y:S01]  /*ac00*/  IMAD.X R113, R7, 0x1, R13, P6 ;  /* 0x0000000107717824 */ /* 0x000fe200030e060d */
[----:B------:R-:W-:-:S04]  /*ac10*/  ISETP.GT.AND P6, PT, R10, 0x1, PT ;  /* 0x000000010a00780c */ /* 0x000fc80003fc4270 */
[----:B------:R-:W-:-:S13]  /*ac20*/  ISETP.GT.AND P6, PT, R0, 0x80, P6 ;  /* 0x000000800000780c */ /* 0x000fda00037c4270 */
[----:B------:R1:W-:Y:S01]  /*ac30*/  @P6 STG.E.U16 desc[UR12][R110.64], R57 ;  /* 0x000000396e006986 */ /* 0x0003e2000c10150c */
[----:B0-----:R-:W-:-:S05]  /*ac40*/  IADD3 R4, P6, R16, R9, RZ ;  /* 0x0000000910047210 */ /* 0x001fca0007fde0ff */
[----:B------:R-:W-:Y:S01]  /*ac50*/  IMAD.X R5, R17, 0x1, R13, P6 ;  /* 0x0000000111057824 */ /* 0x000fe200030e060d */
[----:B------:R-:W-:-:S04]  /*ac60*/  ISETP.GT.AND P6, PT, R10, RZ, PT ;  /* 0x000000ff0a00720c */ /* 0x000fc80003fc4270 */
[----:B------:R-:W-:-:S13]  /*ac70*/  ISETP.GT.AND P6, PT, R0, 0x88, P6 ;  /* 0x000000880000780c */ /* 0x000fda00037c4270 */
[----:B------:R-:W-:Y:S01]  /*ac80*/  @P6 STG.E.U16 desc[UR12][R4.64], R58 ;  /* 0x0000003a04006986 */ /* 0x000fe2000c10150c */
[----:B--2---:R-:W-:-:S05]  /*ac90*/  IADD3 R56, P6, R16, R15, RZ ;  /* 0x0000000f10387210 */ /* 0x004fca0007fde0ff */
[----:B-1----:R-:W-:Y:S01]  /*aca0*/  IMAD.X R57, R17, 0x1, R13, P6 ;  /* 0x0000000111397824 */ /* 0x002fe200030e060d */
[----:B------:R-:W-:-:S04]  /*acb0*/  ISETP.GT.AND P6, PT, R10, 0x1, PT ;  /* 0x000000010a00780c */ /* 0x000fc80003fc4270 */
[----:B------:R-:W-:-:S13]  /*acc0*/  ISETP.GT.AND P6, PT, R0, 0x88, P6 ;  /* 0x000000880000780c */ /* 0x000fda00037c4270 */
[----:B------:R0:W-:Y:S01]  /*acd0*/  @P6 STG.E.U16 desc[UR12][R56.64], R59 ;  /* 0x0000003b38006986 */ /* 0x0001e2000c10150c */
        /* <DEDUP_REMOVED lines=10> */
[----:B0-----:R-:W-:-:S05]  /*ad80*/  IADD3 R56, P6, R21, R16, RZ ;  /* 0x0000001015387210 */ /* 0x001fca0007fde0ff */
        /* <DEDUP_REMOVED lines=9> */
[----:B-1----:R-:W-:-:S05]  /*ae20*/  IADD3 R60, P6, R91, R6, RZ ;  /* 0x000000065b3c7210 */ /* 0x002fca0007fde0ff */
[----:B--2---:R-:W-:Y:S01]  /*ae30*/  IMAD.X R61, R7, 0x1, R13, P6 ;  /* 0x00000001073d7824 */ /* 0x004fe200030e060d */
[----:B------:R-:W-:-:S04]  /*ae40*/  ISETP.GT.AND P6, PT, R10, 0x10, PT ;  /* 0x000000100a00780c */ /* 0x000fc80003fc4270 */
[----:B------:R-:W-:-:S13]  /*ae50*/  ISETP.GT.AND P6, PT, R0, 0x80, P6 ;  /* 0x000000800000780c */ /* 0x000fda00037c4270 */
[----:B------:R1:W-:Y:S01]  /*ae60*/  @P6 STG.E.U16 desc[UR12][R110.64], R64 ;  /* 0x000000406e006986 */ /* 0x0003e2000c10150c */
[----:B0-----:R-:W-:-:S05]  /*ae70*/  IADD3 R62, P6, R93, R6, RZ ;  /* 0x000000065d3e7210 */ /* 0x001fca0007fde0ff */
[----:B---3--:R-:W-:Y:S01]  /*ae80*/  IMAD.X R63, R7, 0x1, R13, P6 ;  /* 0x00000001073f7824 */ /* 0x008fe200030e060d */
        /* <DEDUP_REMOVED lines=14> */
[----:B0-----:R-:W-:Y:S01]  /*af70*/  IMAD.X R65, R7, 0x1, R13, P6 ;  /* 0x0000000107417824 */ /* 0x001fe200030e060d */
[----:B------:R-:W-:-:S04]  /*af80*/  ISETP.GT.AND P6, PT, R10, 0x18, PT ;  /* 0x000000180a00780c */ /* 0x000fc80003fc4270 */
[----:B------:R-:W-:-:S13]  /*af90*/  ISETP.GT.AND P6, PT, R0, 0x80, P6 ;  /* 0x000000800000780c */ /* 0x000fda00037c4270 */
[----:B------:R0:W-:Y:S01]  /*afa0*/  @P6 STG.E.U16 desc[UR12][R60.64], R68 ;  /* 0x000000443c006986 */ /* 0x0001e2000c10150c */
[----:B--2---:R-:W-:-:S05]  /*afb0*/  IADD3 R66, P6, R97, R6, RZ ;  /* 0x0000000661427210 */ /* 0x004fca0007fde0ff */
        /* <DEDUP_REMOVED lines=19> */
[----:B-1----:R-:W-:-:S05]  /*b0f0*/  IADD3 R62, P6, R101, R6, RZ ;  /* 0x00000006653e7210 */ /* 0x002fca0007fde0ff */
[----:B------:R-:W-:Y:S01]  /*b100*/  IMAD.X R63, R7, 0x1, R13, P6 ;  /* 0x00000001073f7824 */ /* 0x000fe200030e060d */
[----:B------:R-:W-:-:S04]  /*b110*/  ISETP.GT.AND P6, PT, R10, 0x21, PT ;  /* 0x000000210a00780c */ /* 0x000fc80003fc4270 */
[----:B------:R-:W-:-:S13]  /*b120*/  ISETP.GT.AND P6, PT, R0, 0x80, P6 ;  /* 0x000000800000780c */ /* 0x000fda00037c4270 */
[----:B------:R1:W-:Y:S01]  /*b130*/  @P6 STG.E.U16 desc[UR12][R66.64], R73 ;  /* 0x0000004942006986 */ /* 0x0003e2000c10150c */
[----:B--2---:R-:W-:-:S05]  /*b140*/  IADD3 R56, P6, R95, R16, RZ ;  /* 0x000000105f387210 */ /* 0x004fca0007fde0ff */
[----:B------:R-:W-:Y:S01]  /*b150*/  IMAD.X R57, R17, 0x1, R13, P6 ;  /* 0x0000000111397824 */ /* 0x000fe200030e060d */
[----:B------:R-:W-:-:S04]  /*b160*/  ISETP.GT.AND P6, PT, R10, 0x20, PT ;  /* 0x000000200a00780c */ /* 0x000fc80003fc4270 */
[----:B------:R-:W-:-:S13]  /*b170*/  ISETP.GT.AND P6, PT, R0, 0x88, P6 ;  /* 0x000000880000780c */ /* 0x000fda00037c4270 */
[----:B------:R2:W-:Y:S01]  /*b180*/  @P6 STG.E.U16 desc[UR12][R56.64], R74 ;  /* 0x0000004a38006986 */ /* 0x0005e2000c10150c */
[----:B---3--:R-:W-:-:S05]  /*b190*/  IADD3 R58, P6, R97, R16, RZ ;  /* 0x00000010613a7210 */ /* 0x008fca0007fde0ff */
[----:B------:R-:W-:Y:S01]  /*b1a0*/  IMAD.X R59, R17, 0x1, R13, P6 ;  /* 0x00000001113b7824 */ /* 0x000fe200030e060d */
[----:B------:R-:W-:-:S04]  /*b1b0*/  ISETP.GT.AND P6, PT, R10, 0x21, PT ;  /* 0x000000210a00780c */ /* 0x000fc80003fc4270 */
[----:B------:R-:W-:-:S13]  /*b1c0*/  ISETP.GT.AND P6, PT, R0, 0x88, P6 ;  /* 0x000000880000780c */ /* 0x000fda00037c4270 */
[----:B------:R3:W-:Y:S01]  /*b1d0*/  @P6 STG.E.U16 desc[UR12][R58.64], R75 ;  /* 0x0000004b3a006986 */ /* 0x0007e2000c10150c */
[----:B0-----:R-:W-:-:S05]  /*b1e0*/  IADD3 R64, P6, R103, R6, RZ ;  /* 0x0000000667407210 */ /* 0x001fca0007fde0ff */
[----:B------:R-:W-:Y:S01]  /*b1f0*/  IMAD.X R65, R7, 0x1, R13, P6 ;  /* 0x0000000107417824 */ /* 0x000fe200030e060d */
[----:B------:R-:W-:-:S13]  /*b200*/  ISETP.GT.AND P6, PT, R0, 0x80, P5 ;  /* 0x000000800000780c */ /* 0x000fda0002fc4270 */
[----:B------:R0:W-:Y:S01]  /*b210*/  @P6 STG.E.U16 desc[UR12][R60.64], R76 ;  /* 0x0000004c3c006986 */ /* 0x0001e2000c10150c */
[----:B-1----:R-:W-:-:S05]  /*b220*/  IADD3 R66, P6, R105, R6, RZ ;  /* 0x0000000669427210 */ /* 0x002fca0007fde0ff */
[----:B------:R-:W-:Y:S01]  /*b230*/  IMAD.X R67, R7, 0x1, R13, P6 ;  /* 0x0000000107437824 */ /* 0x000fe200030e060d */
[----:B------:R-:W-:-:S13]  /*b240*/  ISETP.GT.AND P6, PT, R0, 0x80, P4 ;  /* 0x000000800000780c */ /* 0x000fda00027c4270 */
[----:B------:R1:W-:Y:S01]  /*b250*/  @P6 STG.E.U16 desc[UR12][R62.64], R77 ;  /* 0x0000004d3e006986 */ /* 0x0003e2000c10150c */
[----:B--2---:R-:W-:-:S05]  /*b260*/  IADD3 R56, P6, R99, R16, RZ ;  /* 0x0000001063387210 */ /* 0x004fca0007fde0ff */
[----:B------:R-:W-:Y:S01]  /*b270*/  IMAD.X R57, R17, 0x1, R13, P6 ;  /* 0x0000000111397824 */ /* 0x000fe200030e060d */
[----:B------:R-:W-:-:S13]  /*b280*/  ISETP.GT.AND P6, PT, R0, 0x88, P5 ;  /* 0x000000880000780c */ /* 0x000fda0002fc4270 */
[----:B------:R2:W-:Y:S01]  /*b290*/  @P6 STG.E.U16 desc[UR12][R56.64], R78 ;  /* 0x0000004e38006986 */ /* 0x0005e2000c10150c */
[----:B---3--:R-:W-:-:S05]  /*b2a0*/  IADD3 R58, P6, R101, R16, RZ ;  /* 0x00000010653a7210 */ /* 0x008fca0007fde0ff */
[----:B------:R-:W-:Y:S01]  /*b2b0*/  IMAD.X R59, R17, 0x1, R13, P6 ;  /* 0x00000001113b7824 */ /* 0x000fe200030e060d */
[----:B------:R-:W-:-:S13]  /*b2c0*/  ISETP.GT.AND P6, PT, R0, 0x88, P4 ;  /* 0x000000880000780c */ /* 0x000fda00027c4270 */
[----:B------:R3:W-:Y:S01]  /*b2d0*/  @P6 STG.E.U16 desc[UR12][R58.64], R79 ;  /* 0x0000004f3a006986 */ /* 0x0007e2000c10150c */
[----:B0-----:R-:W-:-:S05]  /*b2e0*/  IADD3 R60, P6, R107, R6, RZ ;  /* 0x000000066b3c7210 */ /* 0x001fca0007fde0ff */
[----:B------:R-:W-:Y:S01]  /*b2f0*/  IMAD.X R61, R7, 0x1, R13, P6 ;  /* 0x00000001073d7824 */ /* 0x000fe200030e060d */
[----:B------:R-:W-:-:S13]  /*b300*/  ISETP.GT.AND P6, PT, R0, 0x80, P3 ;  /* 0x000000800000780c */ /* 0x000fda0001fc4270 */
[----:B------:R-:W-:Y:S01]  /*b310*/  @P6 STG.E.U16 desc[UR12][R64.64], R80 ;  /* 0x0000005040006986 */ /* 0x000fe2000c10150c */
[----:B-1----:R-:W-:-:S05]  /*b320*/  IADD3 R62, P6, R109, R6, RZ ;  /* 0x000000066d3e7210 */ /* 0x002fca0007fde0ff */
[----:B------:R-:W-:Y:S01]  /*b330*/  IMAD.X R63, R7, 0x1, R13, P6 ;  /* 0x00000001073f7824 */ /* 0x000fe200030e060d */
[----:B------:R-:W-:-:S13]  /*b340*/  ISETP.GT.AND P6, PT, R0, 0x80, P1 ;  /* 0x000000800000780c */ /* 0x000fda0000fc4270 */
[----:B------:R-:W-:Y:S01]  /*b350*/  @P6 STG.E.U16 desc[UR12][R66.64], R81 ;  /* 0x0000005142006986 */ /* 0x000fe2000c10150c */
[----:B------:R-:W-:-:S05]  /*b360*/  IADD3 R6, P6, R103, R16, RZ ;  /* 0x0000001067067210 */ /* 0x000fca0007fde0ff */
        /* <DEDUP_REMOVED lines=15> */
[----:B------:R-:W-:-:S05]  /*b460*/  IADD3 R16, P6, R2, R9, RZ ;  /* 0x0000000902107210 */ /* 0x000fca0007fde0ff */
        /* <DEDUP_REMOVED lines=9> */
[----:B------:R-:W-:-:S04]  /*b500*/  ISETP.GT.AND P6, PT, R10, RZ, PT ;  /* 0x000000ff0a00720c */ /* 0x000fc80003fc4270 */
[----:B------:R-:W-:-:S13]  /*b510*/  ISETP.GT.AND P6, PT, R0, 0xc0, P6 ;  /* 0x000000c00000780c */ /* 0x000fda00037c4270 */
[----:B------:R2:W-:Y:S01]  /*b520*/  @P6 STG.E.U16 desc[UR12][R16.64], R24 ;  /* 0x0000001810006986 */ /* 0x0005e2000c10150c */
[----:B0-----:R-:W-:-:S05]  /*b530*/  IADD3 R58, P6, R2, R23, RZ ;  /* 0x00000017023a7210 */ /* 0x001fca0007fde0ff */
[----:B------:R-:W-:Y:S01]  /*b540*/  IMAD.X R59, R3, 0x1, R13, P6 ;  /* 0x00000001033b7824 */ /* 0x000fe200030e060d */
[----:B------:R-:W-:-:S04]  /*b550*/  ISETP.GT.AND P6, PT, R10, 0x1, PT ;  /* 0x000000010a00780c */ /* 0x000fc80003fc4270 */
[----:B------:R-:W-:-:S13]  /*b560*/  ISETP.GT.AND P6, PT, R0, 0xc0, P6 ;  /* 0x000000c00000780c */ /* 0x000fda00037c4270 */
[----:B------:R-:W-:Y:S01]  /*b570*/  @P6 STG.E.U16 desc[UR12][R56.64], R25 ;  /* 0x0000001938006986 */ /* 0x000fe2000c10150c */
[----:B-1----:R-:W-:-:S05]  /*b580*/  IADD3 R6, P6, R4, R9, RZ ;  /* 0x0000000904067210 */ /* 0x002fca0007fde0ff */
[----:B------:R-:W-:Y:S01]  /*b590*/  IMAD.X R7, R5, 0x1, R13, P6 ;  /* 0x0000000105077824 */ /* 0x000fe200030e060d */
[----:B------:R-:W-:-:S04]  /*b5a0*/  ISETP.GT.AND P6, PT, R10, RZ, PT ;  /* 0x000000ff0a00720c */ /* 0x000fc80003fc4270 */
        /* <DEDUP_REMOVED lines=11> */
[----:B------:R-:W-:Y:S01]  /*b660*/  @P6 STG.E.U16 desc[UR12][R60.64], R28 ;  /* 0x0000001c3c006986 */ /* 0x000fe2000c10150c */
[----:B--2---:R-:W-:-:S05]  /*b670*/  IADD3 R16, P6, R2, R89, RZ ;  /* 0x0000005902107210 */ /* 0x004fca0007fde0ff */
[----:B------:R-:W-:Y:S01]  /*b680*/  IMAD.X R17, R3, 0x1, R13, P6 ;  /* 0x0000000103117824 */ /* 0x000fe200030e060d */
[----:B------:R-:W-:-:S04]  /*b690*/  ISETP.GT.AND P6, PT, R10, 0x9, PT ;  /* 0x000000090a00780c */ /* 0x000fc80003fc4270 */
[----:B------:R-:W-:-:S13]  /*b6a0*/  ISETP.GT.AND P6, PT, R0, 0xc0, P6 ;  /* 0x000000c00000780c */ /* 0x000fda00037c4270 */
[----:B------:R-:W-:Y:S01]  /*b6b0*/  @P6 STG.E.U16 desc[UR12][R58.64], R29 ;  /* 0x0000001d3a006986 */ /* 0x000fe2000c10150c */
        /* <DEDUP_REMOVED lines=34> */
[----:B------:R-:W-:Y:S01]  /*b8e0*/  @P6 STG.E.U16 desc[UR12][R20.64], R36 ;  /* 0x0000002414006986 */ /* 0x000fe2000c10150c */
[----:B---3--:R-:W-:-:S05]  /*b8f0*/  IADD3 R16, P6, R2, R97, RZ ;  /* 0x0000006102107210 */ /* 0x008fca0007fde0ff */
        /* <DEDUP_REMOVED lines=23> */
[----:B------:R-:W-:Y:S01]  /*ba70*/  @P6 STG.E.U16 desc[UR12][R16.64], R41 ;  /* 0x0000002910006986 */ /* 0x000fe2000c10150c */
[----:B------:R-:W-:-:S04]  /*ba80*/  ISETP.GT.AND P6, PT, R10, 0x20, PT ;  /* 0x000000200a00780c */ /* 0x000fc80003fc4270 */
[----:B------:R-:W-:-:S13]  /*ba90*/  ISETP.GT.AND P6, PT, R0, 0xc8, P6 ;  /* 0x000000c80000780c */ /* 0x000fda00037c4270 */
[----:B------:R-:W-:Y:S01]  /*baa0*/  @P6 STG.E.U16 desc[UR12][R18.64], R42 ;  /* 0x0000002a12006986 */ /* 0x000fe2000c10150c */
[----:B------:R-:W-:-:S04]  /*bab0*/  ISETP.GT.AND P6, PT, R10, 0x21, PT ;  /* 0x000000210a00780c */ /* 0x000fc80003fc4270 */
[----:B------:R-:W-:-:S13]  /*bac0*/  ISETP.GT.AND P6, PT, R0, 0xc8, P6 ;  /* 0x000000c80000780c */ /* 0x000fda00037c4270 */
[----:B------:R0:W-:Y:S01]  /*bad0*/  @P6 STG.E.U16 desc[UR12][R6.64], R43 ;  /* 0x0000002b06006986 */ /* 0x0001e2000c10150c */
[----:B-1----:R-:W-:-:S05]  /*bae0*/  IADD3 R8, P6, R2, R99, RZ ;  /* 0x0000006302087210 */ /* 0x002fca0007fde0ff */
[----:B------:R-:W-:Y:S01]  /*baf0*/  IMAD.X R9, R3, 0x1, R13, P6 ;  /* 0x0000000103097824 */ /* 0x000fe200030e060d */
[C---:B------:R-:W-:Y:S02]  /*bb00*/  ISETP.GT.AND P6, PT, R0.reuse, 0xc0, P5 ;  /* 0x000000c00000780c */ /* 0x040fe40002fc4270 */
[----:B------:R-:W-:-:S11]  /*bb10*/  ISETP.GT.AND P5, PT, R0, 0xc8, P5 ;  /* 0x000000c80000780c */ /* 0x000fd60002fa4270 */
[----:B------:R1:W-:Y:S01]  /*bb20*/  @P6 STG.E.U16 desc[UR12][R8.64], R44 ;  /* 0x0000002c08006986 */ /* 0x0003e2000c10150c */
[----:B--2---:R-:W-:-:S05]  /*bb30*/  IADD3 R14, P6, R2, R101, RZ ;  /* 0x00000065020e7210 */ /* 0x004fca0007fde0ff */
[----:B------:R-:W-:Y:S01]  /*bb40*/  IMAD.X R15, R3, 0x1, R13, P6 ;  /* 0x00000001030f7824 */ /* 0x000fe200030e060d */
[C---:B------:R-:W-:Y:S02]  /*bb50*/  ISETP.GT.AND P6, PT, R0.reuse, 0xc0, P4 ;  /* 0x000000c00000780c */ /* 0x040fe400027c4270 */
[----:B------:R-:W-:-:S11]  /*bb60*/  ISETP.GT.AND P4, PT, R0, 0xc8, P4 ;  /* 0x000000c80000780c */ /* 0x000fd60002784270 */
[----:B------:R2:W-:Y:S01]  /*bb70*/  @P6 STG.E.U16 desc[UR12][R14.64], R45 ;  /* 0x0000002d0e006986 */ /* 0x0005e2000c10150c */
[----:B0-----:R-:W-:-:S05]  /*bb80*/  IADD3 R6, P6, R4, R99, RZ ;  /* 0x0000006304067210 */ /* 0x001fca0007fde0ff */
[----:B------:R-:W-:Y:S01]  /*bb90*/  IMAD.X R7, R5, 0x1, R13, P6 ;  /* 0x0000000105077824 */ /* 0x000fe200030e060d */
[----:B-1----:R-:W-:-:S04]  /*bba0*/  IADD3 R8, P6, R4, R101, RZ ;  /* 0x0000006504087210 */ /* 0x002fc80007fde0ff */
[----:B------:R0:W-:Y:S01]  /*bbb0*/  @P5 STG.E.U16 desc[UR12][R6.64], R46 ;  /* 0x0000002e06005986 */ /* 0x0001e2000c10150c */
[----:B------:R-:W-:Y:S01]  /*bbc0*/  ISETP.GT.AND P5, PT, R0, 0xc0, P3 ;  /* 0x000000c00000780c */ /* 0x000fe20001fa4270 */
[--C-:B------:R-:W-:Y:S01]  /*bbd0*/  IMAD.X R9, R5, 0x1, R13.reuse, P6 ;  /* 0x0000000105097824 */ /* 0x100fe200030e060d */
[----:B--2---:R-:W-:Y:S02]  /*bbe0*/  IADD3 R14, P6, R2, R103, RZ ;  /* 0x00000067020e7210 */ /* 0x004fe40007fde0ff */
[C---:B------:R-:W-:Y:S02]  /*bbf0*/  ISETP.GT.AND P3, PT, R0.reuse, 0xc8, P3 ;  /* 0x000000c80000780c */ /* 0x040fe40001f64270 */
[----:B------:R1:W-:Y:S01]  /*bc00*/  @P4 STG.E.U16 desc[UR12][R8.64], R47 ;  /* 0x0000002f08004986 */ /* 0x0003e2000c10150c */
[C---:B------:R-:W-:Y:S01]  /*bc10*/  ISETP.GT.AND P4, PT, R0.reuse, 0xc0, P1 ;  /* 0x000000c00000780c */ /* 0x040fe20000f84270 */
[----:B------:R-:W-:Y:S01]  /*bc20*/  IMAD.X R15, R3, 0x1, R13, P6 ;  /* 0x00000001030f7824 */ /* 0x000fe200030e060d */
[----:B------:R-:W-:-:S02]  /*bc30*/  ISETP.GT.AND P1, PT, R0, 0xc8, P1 ;  /* 0x000000c80000780c */ /* 0x000fc40000f24270 */
[-C--:B0-----:R-:W-:Y:S02]  /*bc40*/  IADD3 R6, P6, R2, R105.reuse, RZ ;  /* 0x0000006902067210 */ /* 0x081fe40007fde0ff */
[----:B------:R0:W-:Y:S03]  /*bc50*/  @P5 STG.E.U16 desc[UR12][R14.64], R48 ;  /* 0x000000300e005986 */ /* 0x0001e6000c10150c */
[--C-:B------:R-:W-:Y:S01]  /*bc60*/  IMAD.X R7, R3, 0x1, R13.reuse, P6 ;  /* 0x0000000103077824 */ /* 0x100fe200030e060d */
[C---:B------:R-:W-:Y:S02]  /*bc70*/  IADD3 R10, P6, R4.reuse, R105, RZ ;  /* 0x00000069040a7210 */ /* 0x040fe40007fde0ff */
[----:B-1----:R-:W-:Y:S02]  /*bc80*/  IADD3 R8, P5, R4, R103, RZ ;  /* 0x0000006704087210 */ /* 0x002fe40007fbe0ff */
[----:B------:R1:W-:Y:S01]  /*bc90*/  @P4 STG.E.U16 desc[UR12][R6.64], R49 ;  /* 0x0000003106004986 */ /* 0x0003e2000c10150c */
[C-C-:B------:R-:W-:Y:S01]  /*bca0*/  IMAD.X R11, R5.reuse, 0x1, R13.reuse, P6 ;  /* 0x00000001050b7824 */ /* 0x140fe200030e060d */
[C---:B------:R-:W-:Y:S01]  /*bcb0*/  ISETP.GT.AND P4, PT, R0.reuse, 0xc0, P2 ;  /* 0x000000c00000780c */ /* 0x040fe20001784270 */
[----:B------:R-:W-:Y:S01]  /*bcc0*/  IMAD.X R9, R5, 0x1, R13, P5 ;  /* 0x0000000105097824 */ /* 0x000fe200028e060d */
[----:B------:R-:W-:-:S02]  /*bcd0*/  ISETP.GT.AND P5, PT, R0, 0xc0, P0 ;  /* 0x000000c00000780c */ /* 0x000fc400007a4270 */
[C---:B------:R-:W-:Y:S02]  /*bce0*/  ISETP.GT.AND P2, PT, R0.reuse, 0xc8, P2 ;  /* 0x000000c80000780c */ /* 0x040fe40001744270 */
[----:B------:R2:W-:Y:S01]  /*bcf0*/  @P3 STG.E.U16 desc[UR12][R8.64], R50 ;  /* 0x0000003208003986 */ /* 0x0005e2000c10150c */
[----:B------:R-:W-:Y:S02]  /*bd00*/  ISETP.GT.AND P0, PT, R0, 0xc8, P0 ;  /* 0x000000c80000780c */ /* 0x000fe40000704270 */
[-C--:B0-----:R-:W-:Y:S01]  /*bd10*/  IADD3 R14, P3, R4, R107.reuse, RZ ;  /* 0x0000006b040e7210 */ /* 0x081fe20007f7e0ff */
[----:B------:R2:W-:Y:S01]  /*bd20*/  @P1 STG.E.U16 desc[UR12][R10.64], R51 ;  /* 0x000000330a001986 */ /* 0x0005e2000c10150c */
[C---:B-1----:R-:W-:Y:S02]  /*bd30*/  IADD3 R6, P6, R2.reuse, R107, RZ ;  /* 0x0000006b02067210 */ /* 0x042fe40007fde0ff */
[----:B------:R-:W-:Y:S01]  /*bd40*/  IADD3 R2, P1, R2, R109, RZ ;  /* 0x0000006d02027210 */ /* 0x000fe20007f3e0ff */
[----:B------:R-:W-:-:S02]  /*bd50*/  IMAD.X R15, R5, 0x1, R13, P3 ;  /* 0x00000001050f7824 */ /* 0x000fc400018e060d */
[C-C-:B------:R-:W-:Y:S01]  /*bd60*/  IMAD.X R7, R3.reuse, 0x1, R13.reuse, P6 ;  /* 0x0000000103077824 */ /* 0x140fe200030e060d */
[----:B------:R-:W-:Y:S01]  /*bd70*/  IADD3 R12, P6, R4, R109, RZ ;  /* 0x0000006d040c7210 */ /* 0x000fe20007fde0ff */
[----:B------:R-:W-:-:S03]  /*bd80*/  IMAD.X R3, R3, 0x1, R13, P1 ;  /* 0x0000000103037824 */ /* 0x000fc600008e060d */
[----:B------:R2:W-:Y:S04]  /*bd90*/  @P4 STG.E.U16 desc[UR12][R6.64], R52 ;  /* 0x0000003406004986 */ /* 0x0005e8000c10150c */
[----:B------:R2:W-:Y:S04]  /*bda0*/  @P5 STG.E.U16 desc[UR12][R2.64], R53 ;  /* 0x0000003502005986 */ /* 0x0005e8000c10150c */
[----:B------:R2:W-:Y:S01]  /*bdb0*/  @P2 STG.E.U16 desc[UR12][R14.64], R54 ;  /* 0x000000360e002986 */ /* 0x0005e2000c10150c */
[----:B------:R-:W-:Y:S05]  /*bdc0*/  @!P0 EXIT ;  /* 0x000000000000894d */ /* 0x000fea0003800000 */
[----:B------:R-:W-:Y:S01]  /*bdd0*/  F2FP.F16.F32.PACK_AB R55, RZ, R55 ;  /* 0x00000037ff37723e */ /* 0x000fe200000000ff */
[----:B------:R-:W-:-:S05]  /*bde0*/  IMAD.X R13, R5, 0x1, R13, P6 ;  /* 0x00000001050d7824 */ /* 0x000fca00030e060d */
[----:B------:R-:W-:Y:S01]  /*bdf0*/  STG.E.U16 desc[UR12][R12.64], R55 ;  /* 0x000000370c007986 */ /* 0x000fe2000c10150c */
[----:B------:R-:W-:Y:S05]  /*be00*/  EXIT ;  /* 0x000000000000794d */ /* 0x000fea0003800000 */
.L_x_14:
[----:B------:R-:W-:-:S13]  /*be10*/  ISETP.NE.AND P0, PT, R7, RZ, PT ;  /* 0x000000ff0700720c */ /* 0x000fda0003f05270 */
[----:B------:R-:W-:Y:S05]  /*be20*/  @P0 EXIT ;  /* 0x000000000000094d */ /* 0x000fea0003800000 */
[----:B------:R-:W-:-:S13]  /*be30*/  ELECT P0, URZ, PT ;  /* 0x00000000003f782f */ /* 0x000fda0003800000 */
[----:B------:R-:W-:Y:S05]  /*be40*/  @!P0 BRA `(.L_x_249) ;  /* 0x0000000400c48947 */ /* 0x000fea0003800000 */
[----:B------:R-:W-:-:S13]  /*be50*/  ISETP.GE.AND P0, PT, R5, 0x1, PT ;  /* 0x000000010500780c */ /* 0x000fda0003f06270 */
[----:B------:R-:W-:Y:S05]  /*be60*/  @!P0 BRA `(.L_x_249) ;  /* 0x0000000400bc8947 */ /* 0x000fea0003800000 */
[----:B----45:R-:W0:Y:S01]  /*be70*/  S2R R14, SR_CgaCtaId ;  /* 0x00000000000e7919 */ /* 0x030e220000008800 */
[----:B------:R-:W-:Y:S01]  /*be80*/  LOP3.LUT P0, RZ, R13, 0x1f, RZ, 0xc0, !PT ;  /* 0x0000001f0dff7812 */ /* 0x000fe2000780c0ff */
[----:B------:R-:W-:Y:S01]  /*be90*/  IMAD.SHL.U32 R20, R12, 0x100, RZ ;  /* 0x000001000c147824 */ /* 0x000fe200078e00ff */
[----:B------:R-:W-:Y:S01]  /*bea0*/  ULDC UR4, c[0x0][0x384] ;  /* 0x0000e10000047ab9 */ /* 0x000fe20000000800 */
[----:B------:R-:W-:Y:S01]  /*beb0*/  ISETP.NE.AND P1, PT, R0, RZ, PT ;  /* 0x000000ff0000720c */ /* 0x000fe20003f25270 */
[----:B------:R-:W-:Y:S01]  /*bec0*/  IMAD R2, R18, R19, RZ ;  /* 0x0000001312027224 */ /* 0x000fe200078e02ff */
[----:B------:R-:W-:Y:S01]  /*bed0*/  ISETP.NE.OR P0, PT, R0, RZ, !P0 ;  /* 0x000000ff0000720c */ /* 0x000fe20004705670 */
[----:B------:R-:W-:Y:S01]  /*bee0*/  IMAD.HI.U32 R3, R20, UR4, RZ ;  /* 0x0000000414037c27 */ /* 0x000fe2000f8e00ff */
[----:B------:R-:W-:Y:S01]  /*bef0*/  ULDC UR5, c[0x0][0x388] ;  /* 0x0000e20000057ab9 */ /* 0x000fe20000000800 */
[----:B------:R-:W-:Y:S02]  /*bf00*/  LOP3.LUT R23, R4, 0x2, RZ, 0xfc, !PT ;  /* 0x0000000204177812 */ /* 0x000fe400078efcff */
[----:B------:R-:W-:Y:S01]  /*bf10*/  CS2R R10, SRZ ;  /* 0x00000000000a7805 */ /* 0x000fe2000001ff00 */
[----:B------:R-:W-:Y:S01]  /*bf20*/  IMAD R8, R9, R2, 0x1 ;  /* 0x0000000109087424 */ /* 0x000fe200078e0202 */
[----:B------:R-:W-:Y:S01]  /*bf30*/  SHF.R.U32.HI R3, RZ, UR5, R3 ;  /* 0x00000005ff037c19 */ /* 0x000fe20008011603 */
[----:B------:R-:W-:-:S02]  /*bf40*/  IMAD.SHL.U32 R21, R16, 0x40, RZ ;  /* 0x0000004010157824 */ /* 0x000fc400078e00ff */
[----:B------:R-:W-:Y:S02]  /*bf50*/  IMAD.MOV.U32 R6, RZ, RZ, 0x1 ;  /* 0x00000001ff067424 */ /* 0x000fe400078e00ff */
[----:B------:R-:W-:Y:S02]  /*bf60*/  IMAD.MOV.U32 R7, RZ, RZ, RZ ;  /* 0x000000ffff077224 */ /* 0x000fe400078e00ff */
[----:B------:R-:W-:Y:S02]  /*bf70*/  IMAD.MOV.U32 R12, RZ, RZ, RZ ;  /* 0x000000ffff0c7224 */ /* 0x000fe400078e00ff */
[C---:B0-----:R-:W-:Y:S02]  /*bf80*/  IMAD.SHL.U32 R0, R14.reuse, 0x400, RZ ;  /* 0x000004000e007824 */ /* 0x041fe400078e00ff */
[----:B------:R-:W-:-:S03]  /*bf90*/  IMAD.SHL.U32 R2, R14, 0x10, RZ ;  /* 0x000000100e027824 */ /* 0x000fc600078e00ff */
[----:B------:R-:W-:-:S07]  /*bfa0*/  LOP3.LUT R0, R0, 0x400, RZ, 0xc0, !PT ;  /* 0x0000040000007812 */ /* 0x000fce00078ec0ff */
.L_x_253:
[----:B------:R-:W0:Y:S01]  /*bfb0*/  S2R R14, SR_CgaCtaId ;  /* 0x00000000000e7919 */ /* 0x000e220000008800 */
[----:B------:R-:W-:-:S04]  /*bfc0*/  MOV R13, 0x400 ;  /* 0x00000400000d7802 */ /* 0x000fc80000000f00 */
[----:B0-----:R-:W-:Y:S02]  /*bfd0*/  LEA R22, R14, R13, 0x18 ;  /* 0x0000000d0e167211 */ /* 0x001fe400078ec0ff */
[----:B------:R-:W-:-:S03]  /*bfe0*/  SHF.L.U32 R13, R6, 0x1f, RZ ;  /* 0x0000001f060d7819 */ /* 0x000fc600000006ff */
[----:B------:R-:W-:-:S07]  /*bff0*/  IMAD R14, R7, 0x8, R22 ;  /* 0x00000008070e7824 */ /* 0x000fce00078e0216 */
.L_x_250:
[----:B0-----:R0:W1:Y:S02]  /*c000*/  SYNCS.PHASECHK.TRANS64.TRYWAIT P2, [R14+URZ+0x37058], R13 ;  /* 0x0370580d0e0075a7 */ /* 0x001064000804017f */
[----:B-1----:R-:W-:Y:S05]  /*c010*/  @!P2 NANOSLEEP.SYNCS 0x989680 ;  /* 0x009896800000a95d */ /* 0x002fea0003900000 */
[----:B------:R-:W1:Y:S02]  /*c020*/  @!P2 SYNCS.PHASECHK.TRANS64 P2, [R14+URZ+0x37058], R13 ;  /* 0x0370580d0e00a5a7 */ /* 0x000e64000804007f */
[----:B-1----:R-:W-:Y:S05]  /*c030*/  @!P2 BRA `(.L_x_250) ;  /* 0xfffffffc00f0a947 */ /* 0x002fea000383ffff */
[----:B0-----:R-:W0:Y:S02]  /*c040*/  @!P1 LDC R13, c[0x0][0x500] ;  /* 0x00014000ff0d9b82 */ /* 0x001e240000000800 */
[----:B0-----:R0:W-:Y:S02]  /*c050*/  @!P1 SYNCS.ARRIVE.TRANS64 RZ, [R14+URZ+0x37000], R13 ;  /* 0x0370000d0eff99a7 */ /* 0x0011e4000800003f */
[----:B0-----:R-:W-:-:S04]  /*c060*/  PRMT R13, R23, 0x9910, RZ ;  /* 0x00009910170d7816 */ /* 0x001fc800000000ff */
[----:B------:R-:W-:-:S13]  /*c070*/  ISETP.NE.AND P2, PT, R13, 0x2, PT ;  /* 0x000000020d00780c */ /* 0x000fda0003f45270 */
[----:B------:R-:W-:Y:S05]  /*c080*/  @P2 BRA `(.L_x_251) ;  /* 0x0000000000042947 */ /* 0x000fea0003800000 */
[----:B------:R-:W-:Y:S01]  /*c090*/  BPT.TRAP 0x1 ;  /* 0x000000040000795c */ /* 0x000fe20000300000 */
.L_x_251:
[----:B------:R-:W-:Y:S05]  /*c0a0*/  @P0 BRA `(.L_x_252) ;  /* 0x0000000000040947 */ /* 0x000fea0003800000 */
[----:B------:R-:W-:Y:S01]  /*c0b0*/  BPT.TRAP 0x1 ;  /* 0x000000040000795c */ /* 0x000fe20000300000 */
.L_x_252:
[----:B---3--:R-:W0:Y:S01]  /*c0c0*/  LDC R15, c[0x0][0x380] ;  /* 0x0000e000ff0f7b82 */ /* 0x008e220000000800 */
[----:B------:R-:W-:Y:S01]  /*c0d0*/  R2UR UR4, R3 ;  /* 0x00000000030472ca */ /* 0x000fe200000e0000 */
[----:B------:R-:W-:Y:S01]  /*c0e0*/  IMAD R13, R7, 0x800, R0 ;  /* 0x00000800070d7824 */ /* 0x000fe200078e0200 */
[----:B------:R-:W-:Y:S01]  /*c0f0*/  R2UR UR8, R20 ;  /* 0x00000000140872ca */ /* 0x000fe200000e0000 */
[----:B------:R-:W-:Y:S01]  /*c100*/  ULDC UR20, c[0x0][0x38c] ;  /* 0x0000e30000147ab9 */ /* 0x000fe20000000800 */
[----:B------:R-:W-:Y:S01]  /*c110*/  R2UR UR17, R14 ;  /* 0x000000000e1172ca */ /* 0x000fe200000e0000 */
[----:B------:R-:W-:Y:S01]  /*c120*/  IMAD R13, R13, 0x2, R22 ;  /* 0x000000020d0d7824 */ /* 0x000fe200078e0216 */
[----:B------:R-:W-:Y:S01]  /*c130*/  UISETP.NE.AND UP0, UPT, UR20, 0x1, UPT ;  /* 0x000000011400788c */ /* 0x000fe2000bf05270 */
[----:B------:R-:W1:Y:S01]  /*c140*/  LDC.64 R16, c[0x0][0x3b8] ;  /* 0x0000ee00ff107b82 */ /* 0x000e620000000a00 */
[C---:B------:R-:W-:Y:S01]  /*c150*/  R2UR UR18, R12.reuse ;  /* 0x000000000c1272ca */ /* 0x040fe200000e0000 */
[----:B------:R-:W-:Y:S01]  /*c160*/  VIADD R12, R12, 0x1 ;  /* 0x000000010c0c7836 */ /* 0x000fe20000000000 */
[----:B------:R-:W-:Y:S01]  /*c170*/  R2UR UR9, R13 ;  /* 0x000000000d0972ca */ /* 0x000fe200000e0000 */
[----:B------:R-:W-:Y:S01]  /*c180*/  VIADD R8, R8, 0xffffffff ;  /* 0xffffffff08087836 */ /* 0x000fe20000000000 */
[----:B------:R-:W-:Y:S01]  /*c190*/  R2UR UR5, R22 ;  /* 0x00000000160572ca */ /* 0x000fe200000e0000 */
[----:B------:R-:W-:Y:S01]  /*c1a0*/  ULDC.64 UR26, c[0x0][0x198] ;  /* 0x00006600001a7ab9 */ /* 0x000fe20000000a00 */
[----:B------:R-:W-:Y:S01]  /*c1b0*/  R2UR UR16, R7 ;  /* 0x00000000071072ca */ /* 0x000fe200000e0000 */
[----:B------:R-:W1:Y:S01]  /*c1c0*/  LDC.64 R18, c[0x0][0x3d8] ;  /* 0x0000f600ff127b82 */ /* 0x000e620000000a00 */
[----:B------:R-:W-:Y:S01]  /*c1d0*/  R2UR UR12, R11 ;  /* 0x000000000b0c72ca */ /* 0x000fe200000e0000 */
[----:B------:R-:W-:Y:S01]  /*c1e0*/  @UP0 ULDC.64 UR10, c[0x0][0x390] ;  /* 0x0000e400000a0ab9 */ /* 0x000fe20000000a00 */
[----:B------:R-:W-:Y:S01]  /*c1f0*/  R2UR UR13, R10 ;  /* 0x000000000a0d72ca */ /* 0x000fe200000e0000 */
[----:B------:R-:W-:Y:S01]  /*c200*/  ULDC.64 UR14, c[0x0][0x3b0] ;  /* 0x0000ec00000e7ab9 */ /* 0x000fe20000000a00 */
[----:B------:R-:W-:Y:S01]  /*c210*/  ULDC.64 UR22, c[0x0][0x3d0] ;  /* 0x0000f40000167ab9 */ /* 0x000fe20000000a00 */
[----:B------:R-:W-:Y:S01]  /*c220*/  USHF.L.U32 UR18, UR18, 0x5, URZ ;  /* 0x0000000512127899 */ /* 0x000fe2000800063f */
[----:B------:R-:W-:Y:S01]  /*c230*/  ISETP.GT.AND P5, PT, R8, 0x1, PT ;  /* 0x000000010800780c */ /* 0x000fe20003fa4270 */
[----:B------:R-:W-:Y:S01]  /*c240*/  VIADD R7, R7, 0x1 ;  /* 0x0000000107077836 */ /* 0x000fe20000000000 */
[----:B0-----:R-:W-:Y:S01]  /*c250*/  ISETP.NE.AND P2, PT, R15, 0x1, PT ;  /* 0x000000010f00780c */ /* 0x001fe20003f45270 */
[----:B------:R-:W-:-:S02]  /*c260*/  UIADD3 UR17, UR17, 0x37000, URZ ;  /* 0x0003700011117890 */ /* 0x000fc4000fffe03f */
[----:B------:R-:W-:Y:S01]  /*c270*/  ULEA UR16, UR16, UR5, 0xe ;  /* 0x0000000510107291 */ /* 0x000fe2000f8e703f */
[C---:B------:R-:W-:Y:S01]  /*c280*/  ISETP.NE.AND P4, PT, R7.reuse, 0xb, PT ;  /* 0x0000000b0700780c */ /* 0x040fe20003f85270 */
[----:B------:R-:W-:Y:S01]  /*c290*/  UMOV UR28, 0x30000 ;  /* 0x00030000001c7882 */ /* 0x000fe20000000000 */
[----:B------:R-:W-:Y:S01]  /*c2a0*/  UMOV UR24, 0x0 ;  /* 0x0000000000187882 */ /* 0x000fe20000000000 */
[----:B------:R-:W-:Y:S01]  /*c2b0*/  UMOV UR25, 0x10000000 ;  /* 0x1000000000197882 */ /* 0x000fe20000000000 */
[----:B------:R-:W-:-:S05]  /*c2c0*/  SEL R7, R7, RZ, P4 ;  /* 0x000000ff07077207 */ /* 0x000fca0002000000 */
[----:B------:R-:W-:Y:S01]  /*c2d0*/  @P2 IMAD.U32 R24, RZ, RZ, UR4 ;  /* 0x00000004ff182e24 */ /* 0x000fe2000f8e00ff */
[----:B------:R-:W-:Y:S01]  /*c2e0*/  UIADD3 UR4, UP1, UR26, 0xf0, URZ ;  /* 0x000000f01a047890 */ /* 0x000fe2000ff3e03f */
[----:B-1----:R-:W-:Y:S01]  /*c2f0*/  IMAD R13, R11, R16, R18 ;  /* 0x000000100b0d7224 */ /* 0x002fe200078e0212 */
[----:B------:R-:W-:Y:S01]  /*c300*/  UIADD3 UR26, UP2, UR26, 0x1f0, URZ ;  /* 0x000001f01a1a7890 */ /* 0x000fe2000ff5e03f */
[----:B------:R-:W-:Y:S01]  /*c310*/  IMAD R14, R10, R17, R19 ;  /* 0x000000110a0e7224 */ /* 0x000fe200078e0213 */
[----:B------:R-:W-:Y:S01]  /*c320*/  @P2 R2UR UR8, R24 ;  /* 0x00000000180822ca */ /* 0x000fe200000e0000 */
[----:B------:R-:W-:Y:S01]  /*c330*/  UIADD3.X UR5, URZ, UR27, URZ, UP1, !UPT ;  /* 0x0000001b3f057290 */ /* 0x000fe20008ffe43f */
[C---:B------:R-:W-:Y:S01]  /*c340*/  ISETP.NE.AND P2, PT, R12.reuse, R9, PT ;  /* 0x000000090c00720c */ /* 0x040fe20003f45270 */
[----:B------:R-:W-:Y:S01]  /*c350*/  UIADD3.X UR27, URZ, UR27, URZ, UP2, !UPT ;  /* 0x0000001b3f1b7290 */ /* 0x000fe200097fe43f */
[----:B------:R-:W-:Y:S02]  /*c360*/  PRMT R13, R13, 0x40, R14 ;  /* 0x000000400d0d7816 */ /* 0x000fe4000000000e */
[----:B------:R-:W-:-:S07]  /*c370*/  SEL R12, R12, RZ, P2 ;  /* 0x000000ff0c0c7207 */ /* 0x000fce0001000000 */
[----:B------:R-:W-:Y:S02]  /*c380*/  UIADD3 UR6, -UR8, URZ, URZ ;  /* 0x0000003f08067290 */ /* 0x000fe4000fffe13f */
[----:B------:R-:W-:-:S04]  /*c390*/  UMOV UR21, UR8 ;  /* 0x0000000800157c82 */ /* 0x000fc80008000000 */
[----:B------:R-:W-:Y:S01]  /*c3a0*/  IMAD R14, R15, UR6, R20 ;  /* 0x000000060f0e7c24 */ /* 0x000fe2000f8e0214 */
[----:B------:R-:W-:Y:S01]  /*c3b0*/  UIMAD.WIDE.U32 UR6, UR8, UR10, URZ ;  /* 0x0000000a080672a5 */ /* 0x000fe2000f8e003f */
[----:B------:R-:W0:Y:S01]  /*c3c0*/  LDC R15, c[0x0][0x3c8] ;  /* 0x0000f200ff0f7b82 */ /* 0x000e220000000800 */
[----:B------:R-:W-:Y:S02]  /*c3d0*/  R2UR UR10, R21 ;  /* 0x00000000150a72ca */ /* 0x000fe400000e0000 */
[----:B------:R-:W-:Y:S01]  /*c3e0*/  @UP0 USHF.R.U32.HI UR21, URZ, UR11, UR7 ;  /* 0x0000000b3f150299 */ /* 0x000fe20008011607 */
[----:B------:R-:W-:Y:S01]  /*c3f0*/  R2UR UR19, R14 ;  /* 0x000000000e1372ca */ /* 0x000fe200000e0000 */
[----:B------:R-:W-:Y:S01]  /*c400*/  VIADD R14, R11, 0x1 ;  /* 0x000000010b0e7836 */ /* 0x000fe20000000000 */
[----:B------:R-:W-:Y:S01]  /*c410*/  R2UR UR7, R13 ;  /* 0x000000000d0772ca */ /* 0x000fe200000e0000 */
[----:B------:R-:W-:Y:S01]  /*c420*/  @P2 IMAD.MOV R14, RZ, RZ, R11 ;  /* 0x000000ffff0e2224 */ /* 0x000fe200078e020b */
[----:B------:R-:W-:Y:S01]  /*c430*/  R2UR UR11, R2 ;  /* 0x00000000020b72ca */ /* 0x000fe200000e0000 */
[----:B------:R-:W-:Y:S01]  /*c440*/  UIADD3 UR6, -UR21, URZ, URZ ;  /* 0x0000003f15067290 */ /* 0x000fe2000fffe13f */
[----:B------:R-:W-:Y:S01]  /*c450*/  SEL R11, RZ, 0x1, P4 ;  /* 0x00000001ff0b7807 */ /* 0x000fe20002000000 */
[----:B------:R-:W-:-:S02]  /*c460*/  VIADD R13, R10, 0x1 ;  /* 0x000000010a0d7836 */ /* 0x000fc40000000000 */
[----:B------:R-:W-:Y:S01]  /*c470*/  UIMAD UR20, UR20, UR6, UR8 ;  /* 0x00000006141472a4 */ /* 0x000fe2000f8e0208 */
[----:B------:R-:W-:Y:S01]  /*c480*/  LOP3.LUT R6, R6, R11, RZ, 0x3c, !PT ;  /* 0x0000000b06067212 */ /* 0x000fe200078e3cff */
[----:B------:R-:W-:Y:S02]  /*c490*/  UIADD3 UR8, UR9, 0x2c000, URZ ;  /* 0x0002c00009087890 */ /* 0x000fe4000fffe03f */
[----:B------:R-:W-:Y:S02]  /*c4a0*/  UIMAD UR19, UR19, UR14, UR22 ;  /* 0x0000000e131372a4 */ /* 0x000fe4000f8e0216 */
[----:B------:R-:W-:Y:S02]  /*c4b0*/  UIMAD UR20, UR20, UR15, UR23 ;  /* 0x0000000f141472a4 */ /* 0x000fe4000f8e0217 */
[----:B------:R-:W-:Y:S02]  /*c4c0*/  UPRMT UR6, UR7, 0x5410, URZ ;  /* 0x0000541007067896 */ /* 0x000fe4000800003f */
[----:B------:R-:W-:Y:S01]  /*c4d0*/  ULOP3.LUT UR11, UR18, 0x10, UR11, 0xf8, !UPT ;  /* 0x00000010120b7892 */ /* 0x000fe2000f8ef80b */
[----:B0-----:R-:W-:Y:S01]  /*c4e0*/  ISETP.NE.AND P3, PT, R14, R15, PT ;  /* 0x0000000f0e00720c */ /* 0x001fe20003f65270 */
[----:B------:R-:W-:-:S03]  /*c4f0*/  UMOV UR9, UR17 ;  /* 0x0000001100097c82 */ /* 0x000fc60008000000 */
[----:B------:R-:W-:Y:S02]  /*c500*/  SEL R11, R14, RZ, P3 ;  /* 0x000000ff0e0b7207 */ /* 0x000fe40001800000 */
[----:B------:R0:W-:Y:S07]  /*c510*/  UTMALDG.4D.IM2COL [UR16], [UR4], UR6 ;  /* 0x00000010040073b4 */ /* 0x0001ee0008058006 */
[----:B------:R-:W-:Y:S01]  /*c520*/  @P3 IMAD.MOV R13, RZ, RZ, R10 ;  /* 0x000000ffff0d3224 */ /* 0x000fe200078e020a */
[----:B------:R0:W-:Y:S03]  /*c530*/  UTMALDG.4D.MULTICAST [UR8], [UR26], UR28, desc[UR24] ;  /* 0x000018081a0073b4 */ /* 0x0001e6000801981c */
[----:B------:R-:W-:Y:S01]  /*c540*/  IMAD.MOV.U32 R10, RZ, RZ, R13 ;  /* 0x000000ffff0a7224 */ /* 0x000fe200078e000d */
[----:B0-----:R-:W-:Y:S06]  /*c550*/  @P5 BRA `(.L_x_253) ;  /* 0xfffffff800945947 */ /* 0x001fec000383ffff */
.L_x_249:
[----:B------:R-:W-:Y:S01]  /*c560*/  ISETP.GE.U32.AND P2, PT, R5, 0xb, PT ;  /* 0x0000000b0500780c */ /* 0x000fe20003f46070 */
[----:B------:R-:W-:Y:S05]  /*c570*/  WARPSYNC.ALL ;  /* 0x0000000000007948 */ /* 0x000fea0003800000 */
[----:B------:R-:W-:-:S07]  /*c580*/  ELECT P1, URZ, PT ;  /* 0x00000000003f782f */ /* 0x000fce0003820000 */
[----:B------:R-:W-:-:S05]  /*c590*/  @P2 IMAD.WIDE.U32 R2, R5, -0x45d1745d, RZ ;  /* 0xba2e8ba305022825 */ /* 0x000fca00078e00ff */
[----:B------:R-:W-:-:S04]  /*c5a0*/  @P2 SHF.R.U32.HI R0, RZ, 0x3, R3 ;  /* 0x00000003ff002819 */ /* 0x000fc80000011603 */
[----:B------:R-:W-:-:S04]  /*c5b0*/  @P2 LOP3.LUT R0, R0, 0x1, RZ, 0xc0, !PT ;  /* 0x0000000100002812 */ /* 0x000fc800078ec0ff */
[----:B------:R-:W-:Y:S01]  /*c5c0*/  @P2 ISETP.NE.U32.AND P0, PT, R0, 0x1, PT ;  /* 0x000000010000280c */ /* 0x000fe20003f05070 */
[----:B------:R-:W-:-:S12]  /*c5d0*/  @!P1 EXIT ;  /* 0x000000000000994d */ /* 0x000fd80003800000 */
[----:B------:R-:W-:Y:S01]  /*c5e0*/  LOP3.LUT R4, R4, 0x2, RZ, 0xfc, !PT ;  /* 0x0000000204047812 */ /* 0x000fe200078efcff */
[----:B------:R-:W-:Y:S01]  /*c5f0*/  IMAD.MOV.U32 R0, RZ, RZ, 0x1 ;  /* 0x00000001ff007424 */ /* 0x000fe200078e00ff */
[----:B------:R-:W-:Y:S02]  /*c600*/  @P2 ISETP.NE.U32.AND.EX P0, PT, RZ, RZ, PT, P0 ;  /* 0x000000ffff00220c */ /* 0x000fe40003f05100 */
[----:B------:R-:W-:Y:S02]  /*c610*/  ISETP.NE.AND P1, PT, R4, 0x3, PT ;  /* 0x000000030400780c */ /* 0x000fe40003f25270 */
[----:B------:R-:W-:-:S11]  /*c620*/  @P2 SEL R0, RZ, 0x1, !P0 ;  /* 0x00000001ff002807 */ /* 0x000fd60004000000 */
[----:B------:R-:W-:Y:S05]  /*c630*/  @!P1 BRA `(.L_x_254) ;  /* 0x0000000000049947 */ /* 0x000fea0003800000 */
[----:B------:R-:W-:Y:S01]  /*c640*/  BPT.TRAP 0x1 ;  /* 0x000000040000795c */ /* 0x000fe20000300000 */
.L_x_254:
[----:B------:R-:W0:Y:S01]  /*c650*/  S2R R7, SR_CgaCtaId ;  /* 0x0000000000077919 */ /* 0x000e220000008800 */
[----:B------:R-:W-:Y:S01]  /*c660*/  IMAD.WIDE.U32 R2, R5, -0x45d1745d, RZ ;  /* 0xba2e8ba305027825 */ /* 0x000fe200078e00ff */
[----:B------:R-:W-:-:S04]  /*c670*/  MOV R4, 0x400 ;  /* 0x0000040000047802 */ /* 0x000fc80000000f00 */
[----:B------:R-:W-:-:S05]  /*c680*/  SHF.R.U32.HI R2, RZ, 0x3, R3 ;  /* 0x00000003ff027819 */ /* 0x000fca0000011603 */
[----:B------:R-:W-:Y:S01]  /*c690*/  IMAD R5, R2, -0xb, R5 ;  /* 0xfffffff502057824 */ /* 0x000fe200078e0205 */
[----:B0-----:R-:W-:-:S05]  /*c6a0*/  LEA R4, R7, R4, 0x18 ;  /* 0x0000000407047211 */ /* 0x001fca00078ec0ff */
[----:B------:R-:W-:Y:S01]  /*c6b0*/  VIADD R2, R4, 0x37058 ;  /* 0x0003705804027836 */ /* 0x000fe20000000000 */
[----:B------:R-:W-:-:S03]  /*c6c0*/  SHF.L.U32 R4, R0, 0x1f, RZ ;  /* 0x0000001f00047819 */ /* 0x000fc600000006ff */
[----:B------:R-:W-:-:S07]  /*c6d0*/  IMAD R3, R5, 0x8, R2 ;  /* 0x0000000805037824 */ /* 0x000fce00078e0202 */
.L_x_255:
[----:B0-----:R0:W1:Y:S02]  /*c6e0*/  SYNCS.PHASECHK.TRANS64.TRYWAIT P0, [R3+URZ], R4 ;  /* 0x00000004030075a7 */ /* 0x001064000800017f */
[----:B-1----:R-:W-:Y:S05]  /*c6f0*/  @!P0 NANOSLEEP.SYNCS 0x989680 ;  /* 0x009896800000895d */ /* 0x002fea0003900000 */
[----:B------:R-:W1:Y:S02]  /*c700*/  @!P0 SYNCS.PHASECHK.TRANS64 P0, [R3+URZ], R4 ;  /* 0x00000004030085a7 */ /* 0x000e64000800007f */
[----:B-1----:R-:W-:Y:S05]  /*c710*/  @!P0 BRA `(.L_x_255) ;  /* 0xfffffffc00f08947 */ /* 0x002fea000383ffff */
[----:B------:R-:W-:-:S05]  /*c720*/  VIADD R5, R5, 0x1 ;  /* 0x0000000105057836 */ /* 0x000fca0000000000 */
[----:B------:R-:W-:-:S04]  /*c730*/  ISETP.NE.AND P0, PT, R5, 0xb, PT ;  /* 0x0000000b0500780c */ /* 0x000fc80003f05270 */
[----:B0-----:R-:W-:Y:S02]  /*c740*/  SEL R3, RZ, 0x1, P0 ;  /* 0x00000001ff037807 */ /* 0x001fe40000000000 */
[----:B------:R-:W-:Y:S02]  /*c750*/  SEL R5, R5, RZ, P0 ;  /* 0x000000ff05057207 */ /* 0x000fe40000000000 */
[----:B------:R-:W-:-:S03]  /*c760*/  LOP3.LUT R7, R0, R3, RZ, 0x3c, !PT ;  /* 0x0000000300077212 */ /* 0x000fc600078e3cff */
[----:B------:R-:W-:Y:S01]  /*c770*/  IMAD R0, R5, 0x8, R2 ;  /* 0x0000000805007824 */ /* 0x000fe200078e0202 */
[----:B------:R-:W-:-:S07]  /*c780*/  SHF.L.U32 R3, R7, 0x1f, RZ ;  /* 0x0000001f07037819 */ /* 0x000fce00000006ff */
.L_x_256:
        /* <DEDUP_REMOVED lines=11> */
.L_x_257:
        /* <DEDUP_REMOVED lines=11> */
.L_x_258:
        /* <DEDUP_REMOVED lines=11> */
.L_x_259:
        /* <DEDUP_REMOVED lines=11> */
.L_x_260:
        /* <DEDUP_REMOVED lines=11> */
.L_x_261:
        /* <DEDUP_REMOVED lines=11> */
.L_x_262:
        /* <DEDUP_REMOVED lines=11> */
.L_x_263:
        /* <DEDUP_REMOVED lines=11> */
.L_x_264:
        /* <DEDUP_REMOVED lines=11> */
.L_x_265:
[----:B0-----:R0:W1:Y:S02]  /*cdc0*/  SYNCS.PHASECHK.TRANS64.TRYWAIT P0, [R5+URZ], R0 ;  /* 0x00000000050075a7 */ /* 0x001064000800017f */
[----:B-1----:R-:W-:Y:S05]  /*cdd0*/  @!P0 NANOSLEEP.SYNCS 0x989680 ;  /* 0x009896800000895d */ /* 0x002fea0003900000 */
[----:B------:R-:W1:Y:S02]  /*cde0*/  @!P0 SYNCS.PHASECHK.TRANS64 P0, [R5+URZ], R0 ;  /* 0x00000000050085a7 */ /* 0x000e64000800007f */
[----:B-1----:R-:W-:Y:S05]  /*cdf0*/  @P0 EXIT ;  /* 0x000000000000094d */ /* 0x002fea0003800000 */
[----:B------:R-:W-:Y:S05]  /*ce00*/  BRA `(.L_x_265) ;  /* 0xfffffffc00ec7947 */ /* 0x000fea000383ffff */
.L_x_266:
[----:B------:R-:W-:-:S00]  /*ce10*/  BRA `(.L_x_266) ;  /* 0xfffffffc00fc7947 */ /* 0x000fc0000383ffff */
[----:B------:R-:W-:-:S00]  /*ce20*/  NOP ;  /* 0x0000000000007918 */ /* 0x000fc00000000000 */
        /* <DEDUP_REMOVED lines=13> */
.L_x_267:


//--------------------- .nv.shared._ZN7cutlass13device_kernelINS_4conv6kernel13ConvUniversalINS1_16ConvProblemShapeILNS1_8OperatorE1ELi2EEENS1_10collective14CollectiveConvINS1_46MainloopSm90TmaGmmaWarpSpecializedImplicitGemmILS5_1ELi11ELi2EN4cute5tupleIJNSA_1CILi2EEENSC_ILi1EEESE_EEENS1_36KernelImplicitTmaWarpSpecializedSm90ELi1EEENSB_IJNSC_ILi256EEENSC_ILi64EEENSB_IJNSC_ILi32EEEEEEEEENS_6half_tESN_NSA_8TiledMMAINSA_8MMA_AtomIJNSA_4SM904GMMA25MMA_64x64x16_F32F16F16_SSILNSR_5MajorE0ELST_1ELNSR_7ScaleInE1ELSU_1EEEEEENSA_6LayoutINSB_IJSE_SE_SE_EEENSB_IJNSC_ILi0EEESZ_SZ_EEEEENSB_IJNSA_10UnderscoreES12_S12_EEEEENS7_6detail26Sm90ImplicitGemmTileTraitsINSA_20SM90_TMA_LOAD_IM2COLENSA_14ComposedLayoutINSA_7SwizzleILi2ELi4ELi3EEENSA_18smem_ptr_flag_bitsILi16EEENSX_INSB_IJNSB_IJNSC_ILi8EEESK_EEENSB_IJSK_SE_EEENSB_IJSE_NSC_ILi11EEEEEEEEENSB_IJNSB_IJSK_SI_EEENSB_IJSE_SZ_EEENSB_IJSZ_NSC_ILi8192EEEEEEEEEEEEEvEENS16_INSA_23SM90_TMA_LOAD_MULTICASTENS18_INS19_ILi3ELi4ELi3EEES1C_NSX_INSB_IJNSB_IJSJ_SE_EEENSB_IJS1D_NSC_ILi4EEEEEES1H_EEENSB_IJS1K_NSB_IJSJ_NSC_ILi512EEEEEENSB_IJSZ_NSC_ILi2048EEEEEEEEEEEEEvEEEENS_8epilogue10collective6detail29Sm90TmaWarpSpecializedAdapterINS27_15DefaultEpilogueISN_NSB_IJNSB_IJlllEEESE_SZ_EEES2C_NS26_6thread17LinearCombinationISN_Li1EffLNS2D_9ScaleType4KindE0ELNS_15FloatRoundStyleE2ESN_EENS_4gemm15EpilogueDefaultEEEEEvvEEEEvNT_6ParamsE --------------------------
	.section	.nv.shared._ZN7cutlass13device_kernelINS_4conv6kernel13ConvUniversalINS1_16ConvProblemShapeILNS1_8OperatorE1ELi2EEENS1_10collective14CollectiveConvINS1_46MainloopSm90TmaGmmaWarpSpecializedImplicitGemmILS5_1ELi11ELi2EN4cute5tupleIJNSA_1CILi2EEENSC_ILi1EEESE_EEENS1_36KernelImplicitTmaWarpSpecializedSm90ELi1EEENSB_IJNSC_ILi256EEENSC_ILi64EEENSB_IJNSC_ILi32EEEEEEEEENS_6half_tESN_NSA_8TiledMMAINSA_8MMA_AtomIJNSA_4SM904GMMA25MMA_64x64x16_F32F16F16_SSILNSR_5MajorE0ELST_1ELNSR_7ScaleInE1ELSU_1EEEEEENSA_6LayoutINSB_IJSE_SE_SE_EEENSB_IJNSC_ILi0EEESZ_SZ_EEEEENSB_IJNSA_10UnderscoreES12_S12_EEEEENS7_6detail26Sm90ImplicitGemmTileTraitsINSA_20SM90_TMA_LOAD_IM2COLENSA_14ComposedLayoutINSA_7SwizzleILi2ELi4ELi3EEENSA_18smem_ptr_flag_bitsILi16EEENSX_INSB_IJNSB_IJNSC_ILi8EEESK_EEENSB_IJSK_SE_EEENSB_IJSE_NSC_ILi11EEEEEEEEENSB_IJNSB_IJSK_SI_EEENSB_IJSE_SZ_EEENSB_IJSZ_NSC_ILi8192EEEEEEEEEEEEEvEENS16_INSA_23SM90_TMA_LOAD_MULTICASTENS18_INS19_ILi3ELi4ELi3EEES1C_NSX_INSB_IJNSB_IJSJ_SE_EEENSB_IJS1D_NSC_ILi4EEEEEES1H_EEENSB_IJS1K_NSB_IJSJ_NSC_ILi512EEEEEENSB_IJSZ_NSC_ILi2048EEEEEEEEEEEEEvEEEENS_8epilogue10collective6detail29Sm90TmaWarpSpecializedAdapterINS27_15DefaultEpilogueISN_NSB_IJNSB_IJlllEEESE_SZ_EEES2C_NS26_6thread17LinearCombinationISN_Li1EffLNS2D_9ScaleType4KindE0ELNS_15FloatRoundStyleE2ESN_EENS_4gemm15EpilogueDefaultEEEEEvvEEEEvNT_6ParamsE,"aw",@nobits
	.sectionflags	@""
	.align	16
	.zero		1024


//--------------------- .nv.shared.reserved.0     --------------------------
	.section	.nv.shared.reserved.0,"aw",@nobits
	.weak		__nv_reservedSMEM_offset_0_alias
	.size		__nv_reservedSMEM_offset_0_alias, 0, 0
	.other		__nv_reservedSMEM_offset_0_alias,@"STO_CUDA_RESERVED_SHARED STV_DEFAULT"
__nv_reservedSMEM_offset_0_alias:
	.zero		0


//--------------------- .nv.global                --------------------------
	.section	.nv.global,"aw",@nobits
.nv.global:
	.type		_ZN39_INTERNAL_9c041f8d_4_k_cu_297f6c93_27914cute1_E,@object
	.size		_ZN39_INTERNAL_9c041f8d_4_k_cu_297f6c93_27914cute1_E,(_ZN39_INTERNAL_9c041f8d_4_k_cu_297f6c93_27914cuda3std3__45__cpo6cbeginE - _ZN39_INTERNAL_9c041f8d_4_k_cu_297f6c93_27914cute1_E)
_ZN39_INTERNAL_9c041f8d_4_k_cu_297f6c93_27914cute1_E:
	.zero		1
	.type		_ZN39_INTERNAL_9c041f8d_4_k_cu_297f6c93_27914cuda3std3__45__cpo6cbeginE,@object
	.size		_ZN39_INTERNAL_9c041f8d_4_k_cu_297f6c93_27914cuda3std3__45__cpo6cbeginE,(_ZN39_INTERNAL_9c041f8d_4_k_cu_297f6c93_27914cuda3std3__48in_placeE - _ZN39_INTERNAL_9c041f8d_4_k_cu_297f6c93_27914cuda3std3__45__cpo6cbeginE)
_ZN39_INTERNAL_9c041f8d_4_k_cu_297f6c93_27914cuda3std3__45__cpo6cbeginE:
	.zero		1
	.type		_ZN39_INTERNAL_9c041f8d_4_k_cu_297f6c93_27914cuda3std3__48in_placeE,@object
	.size		_ZN39_INTERNAL_9c041f8d_4_k_cu_297f6c93_27914cuda3std3__48in_placeE,(_ZN39_INTERNAL_9c041f8d_4_k_cu_297f6c93_27914cuda3std6ranges3__45__cpo9iter_moveE - _ZN39_INTERNAL_9c041f8d_4_k_cu_297f6c93_27914cuda3std3__48in_placeE)
_ZN39_INTERNAL_9c041f8d_4_k_cu_297f6c93_27914cuda3std3__48in_placeE:
	.zero		1
	.type		_ZN39_INTERNAL_9c041f8d_4_k_cu_297f6c93_27914cuda3std6ranges3__45__cpo9iter_moveE,@object
	.size		_ZN39_INTERNAL_9c041f8d_4_k_cu_297f6c93_27914cuda3std6ranges3__45__cpo9iter_moveE,(_ZN39_INTERNAL_9c041f8d_4_k_cu_297f6c93_27914cuda3std3__45__cpo5beginE - _ZN39_INTERNAL_9c041f8d_4_k_cu_297f6c93_27914cuda3std6ranges3__45__cpo9iter_moveE)
_ZN39_INTERNAL_9c041f8d_4_k_cu_297f6c93_27914cuda3std6ranges3__45__cpo9iter_moveE:
	.zero		1
	.type		_ZN39_INTERNAL_9c041f8d_4_k_cu_297f6c93_27914cuda3std3__45__cpo5beginE,@object
	.size		_ZN39_INTERNAL_9c041f8d_4_k_cu_297f6c93_27914cuda3std3__45__cpo5beginE,(_ZN39_INTERNAL_9c041f8d_4_k_cu_297f6c93_27914cuda3std3__441_GLOBAL__N__9c041f8d_4_k_cu_297f6c93_27916ignoreE - _ZN39_INTERNAL_9c041f8d_4_k_cu_297f6c93_27914cuda3std3__45__cpo5beginE)
_ZN39_INTERNAL_9c041f8d_4_k_cu_297f6c93_27914cuda3std3__45__cpo5beginE:
	.zero		1
	.type		_ZN39_INTERNAL_9c041f8d_4_k_cu_297f6c93_27914cuda3std3__441_GLOBAL__N__9c041f8d_4_k_cu_297f6c93_27916ignoreE,@object
	.size		_ZN39_INTERNAL_9c041f8d_4_k_cu_297f6c93_27914cuda3std3__441_GLOBAL__N__9c041f8d_4_k_cu_297f6c93_27916ignoreE,(_ZN39_INTERNAL_9c041f8d_4_k_cu_297f6c93_27914cute7productE - _ZN39_INTERNAL_9c041f8d_4_k_cu_297f6c93_27914cuda3std3__441_GLOBAL__N__9c041f8d_4_k_cu_297f6c93_27916ignoreE)
_ZN39_INTERNAL_9c041f8d_4_k_cu_297f6c93_27914cuda3std3__441_GLOBAL__N__9c041f8d_4_k_cu_297f6c93_27916ignoreE:
	.zero		1
	.type		_ZN39_INTERNAL_9c041f8d_4_k_cu_297f6c93_27914cute7productE,@object
	.size		_ZN39_INTERNAL_9c041f8d_4_k_cu_297f6c93_27914cute7productE,(_ZN39_INTERNAL_9c041f8d_4_k_cu_297f6c93_27914cuda3std3__45__cpo3endE - _ZN39_INTERNAL_9c041f8d_4_k_cu_297f6c93_27914cute7productE)
_ZN39_INTERNAL_9c041f8d_4_k_cu_297f6c93_27914cute7productE:
	.zero		1
	.type		_ZN39_INTERNAL_9c041f8d_4_k_cu_297f6c93_27914cuda3std3__45__cpo3endE,@object
	.size		_ZN39_INTERNAL_9c041f8d_4_k_cu_297f6c93_27914cuda3std3__45__cpo3endE,(_ZN39_INTERNAL_9c041f8d_4_k_cu_297f6c93_27914cuda3std3__419piecewise_constructE - _ZN39_INTERNAL_9c041f8d_4_k_cu_297f6c93_27914cuda3std3__45__cpo3endE)
_ZN39_INTERNAL_9c041f8d_4_k_cu_297f6c93_27914cuda3std3__45__cpo3endE:
	.zero		1
	.type		_ZN39_INTERNAL_9c041f8d_4_k_cu_297f6c93_27914cuda3std3__419piecewise_constructE,@object
	.size		_ZN39_INTERNAL_9c041f8d_4_k_cu_297f6c93_27914cuda3std3__419piecewise_constructE,(_ZN39_INTERNAL_9c041f8d_4_k_cu_297f6c93_27914cuda3std3__45__cpo4cendE - _ZN39_INTERNAL_9c041f8d_4_k_cu_297f6c93_27914cuda3std3__419piecewise_constructE)
_ZN39_INTERNAL_9c041f8d_4_k_cu_297f6c93_27914cuda3std3__419piecewise_constructE:
	.zero		1
	.type		_ZN39_INTERNAL_9c041f8d_4_k_cu_297f6c93_27914cuda3std3__45__cpo4cendE,@object
	.size		_ZN39_INTERNAL_9c041f8d_4_k_cu_297f6c93_27914cuda3std3__45__cpo4cendE,(_ZN39_INTERNAL_9c041f8d_4_k_cu_297f6c93_27914cuda3std6ranges3__45__cpo4swapE - _ZN39_INTERNAL_9c041f8d_4_k_cu_297f6c93_27914cuda3std3__45__cpo4cendE)
_ZN39_INTERNAL_9c041f8d_4_k_cu_297f6c93_27914cuda3std3__45__cpo4cendE:
	.zero		1
	.type		_ZN39_INTERNAL_9c041f8d_4_k_cu_297f6c93_27914cuda3std6ranges3__45__cpo4swapE,@object
	.size		_ZN39_INTERNAL_9c041f8d_4_k_cu_297f6c93_27914cuda3std6ranges3__45__cpo4swapE,(.L_7 - _ZN39_INTERNAL_9c041f8d_4_k_cu_297f6c93_27914cuda3std6ranges3__45__cpo4swapE)
_ZN39_INTERNAL_9c041f8d_4_k_cu_297f6c93_27914cuda3std6ranges3__45__cpo4swapE:
	.zero		1
.L_7:


//--------------------- .nv.constant0._ZN7cutlass13device_kernelINS_4conv6kernel13ConvUniversalINS1_16ConvProblemShapeILNS1_8OperatorE1ELi2EEENS1_10collective14CollectiveConvINS1_46MainloopSm90TmaGmmaWarpSpecializedImplicitGemmILS5_1ELi11ELi2EN4cute5tupleIJNSA_1CILi2EEENSC_ILi1EEESE_EEENS1_36KernelImplicitTmaWarpSpecializedSm90ELi1EEENSB_IJNSC_ILi256EEENSC_ILi64EEENSB_IJNSC_ILi32EEEEEEEEENS_6half_tESN_NSA_8TiledMMAINSA_8MMA_AtomIJNSA_4SM904GMMA25MMA_64x64x16_F32F16F16_SSILNSR_5MajorE0ELST_1ELNSR_7ScaleInE1ELSU_1EEEEEENSA_6LayoutINSB_IJSE_SE_SE_EEENSB_IJNSC_ILi0EEESZ_SZ_EEEEENSB_IJNSA_10UnderscoreES12_S12_EEEEENS7_6detail26Sm90ImplicitGemmTileTraitsINSA_20SM90_TMA_LOAD_IM2COLENSA_14ComposedLayoutINSA_7SwizzleILi2ELi4ELi3EEENSA_18smem_ptr_flag_bitsILi16EEENSX_INSB_IJNSB_IJNSC_ILi8EEESK_EEENSB_IJSK_SE_EEENSB_IJSE_NSC_ILi11EEEEEEEEENSB_IJNSB_IJSK_SI_EEENSB_IJSE_SZ_EEENSB_IJSZ_NSC_ILi8192EEEEEEEEEEEEEvEENS16_INSA_23SM90_TMA_LOAD_MULTICASTENS18_INS19_ILi3ELi4ELi3EEES1C_NSX_INSB_IJNSB_IJSJ_SE_EEENSB_IJS1D_NSC_ILi4EEEEEES1H_EEENSB_IJS1K_NSB_IJSJ_NSC_ILi512EEEEEENSB_IJSZ_NSC_ILi2048EEEEEEEEEEEEEvEEEENS_8epilogue10collective6detail29Sm90TmaWarpSpecializedAdapterINS27_15DefaultEpilogueISN_NSB_IJNSB_IJlllEEESE_SZ_EEES2C_NS26_6thread17LinearCombinationISN_Li1EffLNS2D_9ScaleType4KindE0ELNS_15FloatRoundStyleE2ESN_EENS_4gemm15EpilogueDefaultEEEEEvvEEEEvNT_6ParamsE --------------------------
	.section	.nv.constant0._ZN7cutlass13device_kernelINS_4conv6kernel13ConvUniversalINS1_16ConvProblemShapeILNS1_8OperatorE1ELi2EEENS1_10collective14CollectiveConvINS1_46MainloopSm90TmaGmmaWarpSpecializedImplicitGemmILS5_1ELi11ELi2EN4cute5tupleIJNSA_1CILi2EEENSC_ILi1EEESE_EEENS1_36KernelImplicitTmaWarpSpecializedSm90ELi1EEENSB_IJNSC_ILi256EEENSC_ILi64EEENSB_IJNSC_ILi32EEEEEEEEENS_6half_tESN_NSA_8TiledMMAINSA_8MMA_AtomIJNSA_4SM904GMMA25MMA_64x64x16_F32F16F16_SSILNSR_5MajorE0ELST_1ELNSR_7ScaleInE1ELSU_1EEEEEENSA_6LayoutINSB_IJSE_SE_SE_EEENSB_IJNSC_ILi0EEESZ_SZ_EEEEENSB_IJNSA_10UnderscoreES12_S12_EEEEENS7_6detail26Sm90ImplicitGemmTileTraitsINSA_20SM90_TMA_LOAD_IM2COLENSA_14ComposedLayoutINSA_7SwizzleILi2ELi4ELi3EEENSA_18smem_ptr_flag_bitsILi16EEENSX_INSB_IJNSB_IJNSC_ILi8EEESK_EEENSB_IJSK_SE_EEENSB_IJSE_NSC_ILi11EEEEEEEEENSB_IJNSB_IJSK_SI_EEENSB_IJSE_SZ_EEENSB_IJSZ_NSC_ILi8192EEEEEEEEEEEEEvEENS16_INSA_23SM90_TMA_LOAD_MULTICASTENS18_INS19_ILi3ELi4ELi3EEES1C_NSX_INSB_IJNSB_IJSJ_SE_EEENSB_IJS1D_NSC_ILi4EEEEEES1H_EEENSB_IJS1K_NSB_IJSJ_NSC_ILi512EEEEEENSB_IJSZ_NSC_ILi2048EEEEEEEEEEEEEvEEEENS_8epilogue10collective6detail29Sm90TmaWarpSpecializedAdapterINS27_15DefaultEpilogueISN_NSB_IJNSB_IJlllEEESE_SZ_EEES2C_NS26_6thread17LinearCombinationISN_Li1EffLNS2D_9ScaleType4KindE0ELNS_15FloatRoundStyleE2ESN_EENS_4gemm15EpilogueDefaultEEEEEvvEEEEvNT_6ParamsE,"a",@progbits
	.sectionflags	@""
	.align	4
.nv.constant0._ZN7cutlass13device_kernelINS_4conv6kernel13ConvUniversalINS1_16ConvProblemShapeILNS1_8OperatorE1ELi2EEENS1_10collective14CollectiveConvINS1_46MainloopSm90TmaGmmaWarpSpecializedImplicitGemmILS5_1ELi11ELi2EN4cute5tupleIJNSA_1CILi2EEENSC_ILi1EEESE_EEENS1_36KernelImplicitTmaWarpSpecializedSm90ELi1EEENSB_IJNSC_ILi256EEENSC_ILi64EEENSB_IJNSC_ILi32EEEEEEEEENS_6half_tESN_NSA_8TiledMMAINSA_8MMA_AtomIJNSA_4SM904GMMA25MMA_64x64x16_F32F16F16_SSILNSR_5MajorE0ELST_1ELNSR_7ScaleInE1ELSU_1EEEEEENSA_6LayoutINSB_IJSE_SE_SE_EEENSB_IJNSC_ILi0EEESZ_SZ_EEEEENSB_IJNSA_10UnderscoreES12_S12_EEEEENS7_6detail26Sm90ImplicitGemmTileTraitsINSA_20SM90_TMA_LOAD_IM2COLENSA_14ComposedLayoutINSA_7SwizzleILi2ELi4ELi3EEENSA_18smem_ptr_flag_bitsILi16EEENSX_INSB_IJNSB_IJNSC_ILi8EEESK_EEENSB_IJSK_SE_EEENSB_IJSE_NSC_ILi11EEEEEEEEENSB_IJNSB_IJSK_SI_EEENSB_IJSE_SZ_EEENSB_IJSZ_NSC_ILi8192EEEEEEEEEEEEEvEENS16_INSA_23SM90_TMA_LOAD_MULTICASTENS18_INS19_ILi3ELi4ELi3EEES1C_NSX_INSB_IJNSB_IJSJ_SE_EEENSB_IJS1D_NSC_ILi4EEEEEES1H_EEENSB_IJS1K_NSB_IJSJ_NSC_ILi512EEEEEENSB_IJSZ_NSC_ILi2048EEEEEEEEEEEEEvEEEENS_8epilogue10collective6detail29Sm90TmaWarpSpecializedAdapterINS27_15DefaultEpilogueISN_NSB_IJNSB_IJlllEEESE_SZ_EEES2C_NS26_6thread17LinearCombinationISN_Li1EffLNS2D_9ScaleType4KindE0ELNS_15FloatRoundStyleE2ESN_EENS_4gemm15EpilogueDefaultEEEEEvvEEEEvNT_6ParamsE:
	.zero		1536


//--------------------- SYMBOLS --------------------------

	.type		.nv.reservedSmem.offset0,@object
	.size		.nv.reservedSmem.offset0,0x4
